//
// Generated by NVIDIA NVVM Compiler
//
// Compiler Build ID: CL-36424714
// Cuda compilation tools, release 13.0, V13.0.88
// Based on NVVM 20.0.0
//

.version 9.0
.target sm_100
.address_size 64

	// .globl	project_to_7d_manifold
.const .align 4 .f32 PHI = 0f3FCF1BBD;
.const .align 4 .f32 PHI_INV = 0f3F1E377A;
.const .align 4 .f32 S2_STABILITY_BOUND = 0f3C23D70A;
.global .align 4 .b8 __cudart_i2opi_f[24] = {65, 144, 67, 60, 153, 149, 98, 219, 192, 221, 52, 245, 209, 87, 39, 252, 41, 21, 68, 78, 110, 131, 249, 162};

.visible .entry project_to_7d_manifold(
	.param .u64 .ptr .align 1 project_to_7d_manifold_param_0,
	.param .u64 .ptr .align 1 project_to_7d_manifold_param_1,
	.param .u32 project_to_7d_manifold_param_2,
	.param .u32 project_to_7d_manifold_param_3,
	.param .f32 project_to_7d_manifold_param_4
)
{
	.reg .pred 	%p<17>;
	.reg .b32 	%r<44>;
	.reg .b32 	%f<61>;
	.reg .b64 	%rd<15>;

	ld.param.u64 	%rd3, [project_to_7d_manifold_param_0];
	ld.param.u64 	%rd4, [project_to_7d_manifold_param_1];
	ld.param.u32 	%r24, [project_to_7d_manifold_param_2];
	ld.param.u32 	%r23, [project_to_7d_manifold_param_3];
	ld.param.f32 	%f15, [project_to_7d_manifold_param_4];
	cvta.to.global.u64 	%rd1, %rd4;
	cvta.to.global.u64 	%rd2, %rd3;
	mov.u32 	%r25, %ctaid.x;
	mov.u32 	%r26, %ntid.x;
	mov.u32 	%r27, %tid.x;
	mad.lo.s32 	%r1, %r25, %r26, %r27;
	setp.ge.s32 	%p1, %r1, %r24;
	@%p1 bra 	$L__BB0_18;
	mul.lo.s32 	%r2, %r23, %r1;
	setp.lt.s32 	%p2, %r23, 1;
	mov.f32 	%f59, 0f322BCC77;
	@%p2 bra 	$L__BB0_9;
	add.s32 	%r3, %r23, -1;
	setp.lt.u32 	%p3, %r23, 7;
	mov.f32 	%f58, 0f00000000;
	mov.b32 	%r37, 0;
	@%p3 bra 	$L__BB0_5;
	mov.b32 	%r36, 0;
	mov.f32 	%f58, 0f00000000;
$L__BB0_4:
	.pragma "nounroll";
	setp.lt.u32 	%p4, %r3, 6;
	add.s32 	%r30, %r36, %r2;
	mul.wide.s32 	%rd5, %r30, 4;
	add.s64 	%rd6, %rd2, %rd5;
	ld.global.nc.f32 	%f20, [%rd6];
	fma.rn.f32 	%f21, %f20, %f20, %f58;
	ld.global.nc.f32 	%f22, [%rd6+4];
	fma.rn.f32 	%f23, %f22, %f22, %f21;
	ld.global.nc.f32 	%f24, [%rd6+8];
	fma.rn.f32 	%f25, %f24, %f24, %f23;
	ld.global.nc.f32 	%f26, [%rd6+12];
	fma.rn.f32 	%f27, %f26, %f26, %f25;
	ld.global.nc.f32 	%f28, [%rd6+16];
	fma.rn.f32 	%f29, %f28, %f28, %f27;
	ld.global.nc.f32 	%f30, [%rd6+20];
	fma.rn.f32 	%f31, %f30, %f30, %f29;
	ld.global.nc.f32 	%f32, [%rd6+24];
	fma.rn.f32 	%f58, %f32, %f32, %f31;
	add.s32 	%r37, %r36, 7;
	setp.ne.s32 	%p5, %r36, 0;
	or.pred  	%p6, %p4, %p5;
	mov.u32 	%r36, %r37;
	@%p6 bra 	$L__BB0_4;
$L__BB0_5:
	setp.gt.u32 	%p7, %r3, 5;
	@%p7 bra 	$L__BB0_8;
	add.s32 	%r39, %r37, %r2;
	min.u32 	%r31, %r3, 6;
	neg.s32 	%r38, %r31;
$L__BB0_7:
	.pragma "nounroll";
	mul.wide.s32 	%rd7, %r39, 4;
	add.s64 	%rd8, %rd2, %rd7;
	ld.global.nc.f32 	%f33, [%rd8];
	fma.rn.f32 	%f58, %f33, %f33, %f58;
	add.s32 	%r39, %r39, 1;
	add.s32 	%r38, %r38, 1;
	setp.ne.s32 	%p8, %r38, 1;
	@%p8 bra 	$L__BB0_7;
$L__BB0_8:
	add.f32 	%f59, %f58, 0f322BCC77;
$L__BB0_9:
	sqrt.rn.f32 	%f10, %f59;
	add.f32 	%f34, %f10, 0f3F800000;
	ld.const.f32 	%f35, [PHI_INV];
	add.f32 	%f36, %f34, %f35;
	add.f32 	%f60, %f15, %f36;
	ld.const.f32 	%f12, [S2_STABILITY_BOUND];
	setp.leu.f32 	%p9, %f10, %f12;
	@%p9 bra 	$L__BB0_11;
	div.rn.f32 	%f37, %f10, %f12;
	mul.f32 	%f60, %f60, %f37;
$L__BB0_11:
	setp.lt.s32 	%p10, %r23, 1;
	@%p10 bra 	$L__BB0_18;
	add.s32 	%r13, %r23, -1;
	setp.lt.u32 	%p11, %r23, 7;
	mov.b32 	%r41, 0;
	@%p11 bra 	$L__BB0_15;
	mov.b32 	%r40, 0;
$L__BB0_14:
	.pragma "nounroll";
	setp.lt.u32 	%p12, %r13, 6;
	add.s32 	%r34, %r40, %r2;
	mul.wide.s32 	%rd9, %r34, 4;
	add.s64 	%rd10, %rd2, %rd9;
	ld.global.nc.f32 	%f38, [%rd10];
	div.rn.f32 	%f39, %f38, %f60;
	add.s64 	%rd11, %rd1, %rd9;
	st.global.f32 	[%rd11], %f39;
	ld.global.nc.f32 	%f40, [%rd10+4];
	div.rn.f32 	%f41, %f40, %f60;
	st.global.f32 	[%rd11+4], %f41;
	ld.global.nc.f32 	%f42, [%rd10+8];
	div.rn.f32 	%f43, %f42, %f60;
	st.global.f32 	[%rd11+8], %f43;
	ld.global.nc.f32 	%f44, [%rd10+12];
	div.rn.f32 	%f45, %f44, %f60;
	st.global.f32 	[%rd11+12], %f45;
	ld.global.nc.f32 	%f46, [%rd10+16];
	div.rn.f32 	%f47, %f46, %f60;
	st.global.f32 	[%rd11+16], %f47;
	ld.global.nc.f32 	%f48, [%rd10+20];
	div.rn.f32 	%f49, %f48, %f60;
	st.global.f32 	[%rd11+20], %f49;
	ld.global.nc.f32 	%f50, [%rd10+24];
	div.rn.f32 	%f51, %f50, %f60;
	st.global.f32 	[%rd11+24], %f51;
	add.s32 	%r41, %r40, 7;
	setp.ne.s32 	%p13, %r40, 0;
	or.pred  	%p14, %p12, %p13;
	mov.u32 	%r40, %r41;
	@%p14 bra 	$L__BB0_14;
$L__BB0_15:
	setp.gt.u32 	%p15, %r13, 5;
	@%p15 bra 	$L__BB0_18;
	add.s32 	%r43, %r41, %r2;
	min.u32 	%r35, %r13, 6;
	neg.s32 	%r42, %r35;
$L__BB0_17:
	.pragma "nounroll";
	mul.wide.s32 	%rd12, %r43, 4;
	add.s64 	%rd13, %rd1, %rd12;
	add.s64 	%rd14, %rd2, %rd12;
	ld.global.nc.f32 	%f52, [%rd14];
	div.rn.f32 	%f53, %f52, %f60;
	st.global.f32 	[%rd13], %f53;
	add.s32 	%r43, %r43, 1;
	add.s32 	%r42, %r42, 1;
	setp.ne.s32 	%p16, %r42, 1;
	@%p16 bra 	$L__BB0_17;
$L__BB0_18:
	ret;

}
	// .globl	holographic_fold_7d
.visible .entry holographic_fold_7d(
	.param .u64 .ptr .align 1 holographic_fold_7d_param_0,
	.param .u64 .ptr .align 1 holographic_fold_7d_param_1,
	.param .u64 .ptr .align 1 holographic_fold_7d_param_2,
	.param .u32 holographic_fold_7d_param_3,
	.param .u32 holographic_fold_7d_param_4
)
{
	.local .align 4 .b8 	__local_depot1[28];
	.reg .b64 	%SP;
	.reg .b64 	%SPL;
	.reg .pred 	%p<408>;
	.reg .b32 	%r<1613>;
	.reg .b32 	%f<1498>;
	.reg .b64 	%rd<633>;
	.reg .b64 	%fd<81>;

	mov.u64 	%SPL, __local_depot1;
	ld.param.u64 	%rd136, [holographic_fold_7d_param_0];
	ld.param.u64 	%rd137, [holographic_fold_7d_param_2];
	ld.param.u32 	%r548, [holographic_fold_7d_param_3];
	ld.param.u32 	%r547, [holographic_fold_7d_param_4];
	cvta.to.global.u64 	%rd1, %rd137;
	cvta.to.global.u64 	%rd2, %rd136;
	add.u64 	%rd3, %SPL, 0;
	add.u64 	%rd4, %SPL, 0;
	add.u64 	%rd5, %SPL, 0;
	add.u64 	%rd6, %SPL, 0;
	add.u64 	%rd7, %SPL, 0;
	mov.u32 	%r549, %ctaid.x;
	mov.u32 	%r550, %ntid.x;
	mov.u32 	%r551, %tid.x;
	mad.lo.s32 	%r1, %r549, %r550, %r551;
	setp.ge.s32 	%p1, %r1, %r548;
	@%p1 bra 	$L__BB1_328;
	mul.lo.s32 	%r2, %r547, %r1;
	setp.lt.s32 	%p2, %r547, 1;
	@%p2 bra 	$L__BB1_328;
	ld.const.f32 	%f1, [PHI_INV];
	add.s32 	%r553, %r547, -1;
	min.u32 	%r554, %r553, 6;
	add.s32 	%r3, %r554, 1;
	setp.eq.s32 	%p3, %r3, 7;
	selp.b32 	%r4, 0, %r3, %p3;
	setp.lt.u32 	%p4, %r547, 7;
	mov.b32 	%r1591, 0;
	@%p4 bra 	$L__BB1_285;
	mov.b32 	%r1449, 0;
	mov.u64 	%rd522, __cudart_i2opi_f;
$L__BB1_4:
	.pragma "nounroll";
	ld.param.u64 	%rd589, [holographic_fold_7d_param_1];
	add.s32 	%r6, %r1449, %r2;
	mul.wide.s32 	%rd143, %r6, 4;
	add.s64 	%rd8, %rd2, %rd143;
	ld.global.nc.f32 	%f226, [%rd8];
	cvta.to.global.u64 	%rd144, %rd589;
	add.s64 	%rd9, %rd144, %rd143;
	ld.global.nc.f32 	%f2, [%rd9];
	mul.f32 	%f3, %f226, 0f40490FD0;
	mul.f32 	%f227, %f3, 0f3F22F983;
	cvt.rni.s32.f32 	%r1457, %f227;
	cvt.rn.f32.s32 	%f228, %r1457;
	fma.rn.f32 	%f229, %f228, 0fBFC90FDA, %f3;
	fma.rn.f32 	%f230, %f228, 0fB3A22168, %f229;
	fma.rn.f32 	%f1459, %f228, 0fA7C234C5, %f230;
	abs.f32 	%f5, %f3;
	setp.ltu.f32 	%p5, %f5, 0f47CE4780;
	mov.u32 	%r1453, %r1457;
	mov.f32 	%f1458, %f1459;
	@%p5 bra 	$L__BB1_12;
	setp.neu.f32 	%p6, %f5, 0f7F800000;
	@%p6 bra 	$L__BB1_7;
	mov.f32 	%f233, 0f00000000;
	mul.rn.f32 	%f1458, %f3, %f233;
	mov.b32 	%r1453, 0;
	bra.uni 	$L__BB1_12;
$L__BB1_7:
	mov.b32 	%r8, %f3;
	mov.b64 	%rd591, 0;
	mov.b32 	%r1450, 0;
$L__BB1_8:
	.pragma "nounroll";
	mul.wide.u32 	%rd146, %r1450, 4;
	mov.u64 	%rd147, __cudart_i2opi_f;
	add.s64 	%rd148, %rd147, %rd146;
	ld.global.nc.u32 	%r557, [%rd148];
	shl.b32 	%r558, %r8, 8;
	or.b32  	%r559, %r558, -2147483648;
	mad.wide.u32 	%rd149, %r557, %r559, %rd591;
	shr.u64 	%rd591, %rd149, 32;
	add.s64 	%rd150, %rd7, %rd146;
	st.local.u32 	[%rd150], %rd149;
	add.s32 	%r1450, %r1450, 1;
	setp.ne.s32 	%p7, %r1450, 6;
	@%p7 bra 	$L__BB1_8;
	shr.u32 	%r560, %r8, 23;
	st.local.u32 	[%rd7+24], %rd591;
	and.b32  	%r11, %r560, 31;
	and.b32  	%r561, %r560, 224;
	add.s32 	%r562, %r561, -128;
	shr.u32 	%r563, %r562, 5;
	mul.wide.u32 	%rd151, %r563, 4;
	sub.s64 	%rd12, %rd7, %rd151;
	ld.local.u32 	%r1451, [%rd12+24];
	ld.local.u32 	%r1452, [%rd12+20];
	setp.eq.s32 	%p8, %r11, 0;
	@%p8 bra 	$L__BB1_11;
	shf.l.wrap.b32 	%r1451, %r1452, %r1451, %r11;
	ld.local.u32 	%r564, [%rd12+16];
	shf.l.wrap.b32 	%r1452, %r564, %r1452, %r11;
$L__BB1_11:
	shr.u32 	%r565, %r1451, 30;
	shf.l.wrap.b32 	%r566, %r1452, %r1451, 2;
	shl.b32 	%r567, %r1452, 2;
	shr.u32 	%r568, %r566, 31;
	add.s32 	%r569, %r568, %r565;
	neg.s32 	%r570, %r569;
	setp.lt.s32 	%p9, %r8, 0;
	selp.b32 	%r1453, %r570, %r569, %p9;
	xor.b32  	%r571, %r566, %r8;
	shr.s32 	%r572, %r566, 31;
	xor.b32  	%r573, %r572, %r566;
	xor.b32  	%r574, %r572, %r567;
	cvt.u64.u32 	%rd152, %r573;
	shl.b64 	%rd153, %rd152, 32;
	cvt.u64.u32 	%rd154, %r574;
	or.b64  	%rd155, %rd153, %rd154;
	cvt.rn.f64.s64 	%fd1, %rd155;
	mul.f64 	%fd2, %fd1, 0d3BF921FB54442D19;
	cvt.rn.f32.f64 	%f231, %fd2;
	neg.f32 	%f232, %f231;
	setp.lt.s32 	%p10, %r571, 0;
	selp.f32 	%f1458, %f232, %f231, %p10;
$L__BB1_12:
	setp.ltu.f32 	%p11, %f5, 0f47CE4780;
	mul.rn.f32 	%f234, %f1458, %f1458;
	and.b32  	%r576, %r1453, 1;
	setp.eq.b32 	%p12, %r576, 1;
	selp.f32 	%f235, 0f3F800000, %f1458, %p12;
	fma.rn.f32 	%f236, %f234, %f235, 0f00000000;
	fma.rn.f32 	%f237, %f234, 0f37CBAC00, 0fBAB607ED;
	selp.f32 	%f238, %f237, 0fB94D4153, %p12;
	selp.f32 	%f239, 0f3D2AAABB, 0f3C0885E4, %p12;
	fma.rn.f32 	%f240, %f238, %f234, %f239;
	selp.f32 	%f241, 0fBEFFFFFF, 0fBE2AAAA8, %p12;
	fma.rn.f32 	%f242, %f240, %f234, %f241;
	fma.rn.f32 	%f243, %f242, %f236, %f235;
	and.b32  	%r577, %r1453, 2;
	setp.eq.s32 	%p13, %r577, 0;
	mov.f32 	%f244, 0f00000000;
	sub.f32 	%f245, %f244, %f243;
	selp.f32 	%f9, %f243, %f245, %p13;
	@%p11 bra 	$L__BB1_20;
	setp.neu.f32 	%p14, %f5, 0f7F800000;
	@%p14 bra 	$L__BB1_15;
	mov.f32 	%f248, 0f00000000;
	mul.rn.f32 	%f1459, %f3, %f248;
	mov.b32 	%r1457, 0;
	bra.uni 	$L__BB1_20;
$L__BB1_15:
	mov.b32 	%r20, %f3;
	shl.b32 	%r579, %r20, 8;
	or.b32  	%r21, %r579, -2147483648;
	mov.b64 	%rd592, 0;
	mov.b32 	%r1454, 0;
$L__BB1_16:
	.pragma "nounroll";
	mul.wide.u32 	%rd157, %r1454, 4;
	mov.u64 	%rd158, __cudart_i2opi_f;
	add.s64 	%rd159, %rd158, %rd157;
	ld.global.nc.u32 	%r580, [%rd159];
	mad.wide.u32 	%rd160, %r580, %r21, %rd592;
	shr.u64 	%rd592, %rd160, 32;
	add.s64 	%rd161, %rd6, %rd157;
	st.local.u32 	[%rd161], %rd160;
	add.s32 	%r1454, %r1454, 1;
	setp.ne.s32 	%p15, %r1454, 6;
	@%p15 bra 	$L__BB1_16;
	shr.u32 	%r581, %r20, 23;
	st.local.u32 	[%rd6+24], %rd592;
	and.b32  	%r24, %r581, 31;
	and.b32  	%r582, %r581, 224;
	add.s32 	%r583, %r582, -128;
	shr.u32 	%r584, %r583, 5;
	mul.wide.u32 	%rd162, %r584, 4;
	sub.s64 	%rd15, %rd6, %rd162;
	ld.local.u32 	%r1455, [%rd15+24];
	ld.local.u32 	%r1456, [%rd15+20];
	setp.eq.s32 	%p16, %r24, 0;
	@%p16 bra 	$L__BB1_19;
	shf.l.wrap.b32 	%r1455, %r1456, %r1455, %r24;
	ld.local.u32 	%r585, [%rd15+16];
	shf.l.wrap.b32 	%r1456, %r585, %r1456, %r24;
$L__BB1_19:
	shr.u32 	%r586, %r1455, 30;
	shf.l.wrap.b32 	%r587, %r1456, %r1455, 2;
	shl.b32 	%r588, %r1456, 2;
	shr.u32 	%r589, %r587, 31;
	add.s32 	%r590, %r589, %r586;
	neg.s32 	%r591, %r590;
	setp.lt.s32 	%p17, %r20, 0;
	selp.b32 	%r1457, %r591, %r590, %p17;
	xor.b32  	%r592, %r587, %r20;
	shr.s32 	%r593, %r587, 31;
	xor.b32  	%r594, %r593, %r587;
	xor.b32  	%r595, %r593, %r588;
	cvt.u64.u32 	%rd163, %r594;
	shl.b64 	%rd164, %rd163, 32;
	cvt.u64.u32 	%rd165, %r595;
	or.b64  	%rd166, %rd164, %rd165;
	cvt.rn.f64.s64 	%fd3, %rd166;
	mul.f64 	%fd4, %fd3, 0d3BF921FB54442D19;
	cvt.rn.f32.f64 	%f246, %fd4;
	neg.f32 	%f247, %f246;
	setp.lt.s32 	%p18, %r592, 0;
	selp.f32 	%f1459, %f247, %f246, %p18;
$L__BB1_20:
	add.s32 	%r597, %r1457, 1;
	mul.rn.f32 	%f249, %f1459, %f1459;
	and.b32  	%r598, %r1457, 1;
	setp.eq.b32 	%p19, %r598, 1;
	selp.f32 	%f250, %f1459, 0f3F800000, %p19;
	fma.rn.f32 	%f251, %f249, %f250, 0f00000000;
	fma.rn.f32 	%f252, %f249, 0f37CBAC00, 0fBAB607ED;
	selp.f32 	%f253, 0fB94D4153, %f252, %p19;
	selp.f32 	%f254, 0f3C0885E4, 0f3D2AAABB, %p19;
	fma.rn.f32 	%f255, %f253, %f249, %f254;
	selp.f32 	%f256, 0fBE2AAAA8, 0fBEFFFFFF, %p19;
	fma.rn.f32 	%f257, %f255, %f249, %f256;
	fma.rn.f32 	%f258, %f257, %f251, %f250;
	and.b32  	%r599, %r597, 2;
	setp.eq.s32 	%p20, %r599, 0;
	mov.f32 	%f259, 0f00000000;
	sub.f32 	%f260, %f259, %f258;
	selp.f32 	%f261, %f258, %f260, %p20;
	abs.f32 	%f262, %f261;
	abs.f32 	%f263, %f9;
	setp.gt.f32 	%p21, %f263, %f262;
	selp.f32 	%f264, %f263, %f262, %p21;
	selp.f32 	%f265, %f262, %f263, %p21;
	div.rn.f32 	%f266, %f265, %f264;
	mul.f32 	%f267, %f266, %f266;
	fma.rn.f32 	%f268, %f267, 0f3B33710B, 0fBC807748;
	fma.rn.f32 	%f269, %f268, %f267, 0f3D2CDAB2;
	fma.rn.f32 	%f270, %f269, %f267, 0fBD992D10;
	fma.rn.f32 	%f271, %f270, %f267, 0f3DD9EA6C;
	fma.rn.f32 	%f272, %f271, %f267, 0fBE117CB1;
	fma.rn.f32 	%f273, %f272, %f267, 0f3E4CBCE0;
	fma.rn.f32 	%f274, %f273, %f267, 0fBEAAAA7D;
	mul.f32 	%f275, %f267, %f274;
	fma.rn.f32 	%f276, %f275, %f266, %f266;
	neg.f32 	%f277, %f276;
	fma.rn.f32 	%f278, 0f3F6EE581, 0f3FD774EB, %f277;
	selp.f32 	%f279, %f278, %f276, %p21;
	selp.f32 	%f280, 0f3F6EE581, 0f3FEEE581, %p21;
	selp.f32 	%f281, %f276, %f277, %p21;
	mov.b32 	%r600, %f261;
	fma.rn.f32 	%f282, %f280, 0f3FD774EB, %f281;
	setp.lt.s32 	%p22, %r600, 0;
	selp.f32 	%f283, %f282, %f279, %p22;
	add.f32 	%f284, %f263, %f262;
	setp.eq.f32 	%p23, %f264, 0f00000000;
	selp.f32 	%f285, 0f40490FDB, 0f00000000, %p22;
	setp.eq.f32 	%p24, %f262, %f263;
	selp.f32 	%f286, 0f4016CBE4, 0f3F490FDB, %p22;
	selp.f32 	%f287, %f286, %f283, %p24;
	selp.f32 	%f288, %f285, %f287, %p23;
	abs.f32 	%f289, %f284;
	setp.nan.f32 	%p25, %f289, %f289;
	copysign.f32 	%f290, %f9, %f288;
	selp.f32 	%f13, %f284, %f290, %p25;
	mul.f32 	%f14, %f2, 0f40490FD0;
	mul.f32 	%f291, %f14, 0f3F22F983;
	cvt.rni.s32.f32 	%r1465, %f291;
	cvt.rn.f32.s32 	%f292, %r1465;
	fma.rn.f32 	%f293, %f292, 0fBFC90FDA, %f14;
	fma.rn.f32 	%f294, %f292, 0fB3A22168, %f293;
	fma.rn.f32 	%f1461, %f292, 0fA7C234C5, %f294;
	abs.f32 	%f16, %f14;
	setp.ltu.f32 	%p26, %f16, 0f47CE4780;
	mov.u32 	%r1461, %r1465;
	mov.f32 	%f1460, %f1461;
	@%p26 bra 	$L__BB1_28;
	setp.neu.f32 	%p27, %f16, 0f7F800000;
	@%p27 bra 	$L__BB1_23;
	mov.f32 	%f297, 0f00000000;
	mul.rn.f32 	%f1460, %f14, %f297;
	mov.b32 	%r1461, 0;
	bra.uni 	$L__BB1_28;
$L__BB1_23:
	mov.b32 	%r34, %f14;
	mov.b64 	%rd593, 0;
	mov.b32 	%r1458, 0;
$L__BB1_24:
	.pragma "nounroll";
	mul.wide.u32 	%rd168, %r1458, 4;
	mov.u64 	%rd169, __cudart_i2opi_f;
	add.s64 	%rd170, %rd169, %rd168;
	ld.global.nc.u32 	%r602, [%rd170];
	shl.b32 	%r603, %r34, 8;
	or.b32  	%r604, %r603, -2147483648;
	mad.wide.u32 	%rd171, %r602, %r604, %rd593;
	shr.u64 	%rd593, %rd171, 32;
	add.s64 	%rd172, %rd5, %rd168;
	st.local.u32 	[%rd172], %rd171;
	add.s32 	%r1458, %r1458, 1;
	setp.ne.s32 	%p28, %r1458, 6;
	@%p28 bra 	$L__BB1_24;
	shr.u32 	%r605, %r34, 23;
	st.local.u32 	[%rd5+24], %rd593;
	and.b32  	%r37, %r605, 31;
	and.b32  	%r606, %r605, 224;
	add.s32 	%r607, %r606, -128;
	shr.u32 	%r608, %r607, 5;
	mul.wide.u32 	%rd173, %r608, 4;
	sub.s64 	%rd18, %rd5, %rd173;
	ld.local.u32 	%r1459, [%rd18+24];
	ld.local.u32 	%r1460, [%rd18+20];
	setp.eq.s32 	%p29, %r37, 0;
	@%p29 bra 	$L__BB1_27;
	shf.l.wrap.b32 	%r1459, %r1460, %r1459, %r37;
	ld.local.u32 	%r609, [%rd18+16];
	shf.l.wrap.b32 	%r1460, %r609, %r1460, %r37;
$L__BB1_27:
	shr.u32 	%r610, %r1459, 30;
	shf.l.wrap.b32 	%r611, %r1460, %r1459, 2;
	shl.b32 	%r612, %r1460, 2;
	shr.u32 	%r613, %r611, 31;
	add.s32 	%r614, %r613, %r610;
	neg.s32 	%r615, %r614;
	setp.lt.s32 	%p30, %r34, 0;
	selp.b32 	%r1461, %r615, %r614, %p30;
	xor.b32  	%r616, %r611, %r34;
	shr.s32 	%r617, %r611, 31;
	xor.b32  	%r618, %r617, %r611;
	xor.b32  	%r619, %r617, %r612;
	cvt.u64.u32 	%rd174, %r618;
	shl.b64 	%rd175, %rd174, 32;
	cvt.u64.u32 	%rd176, %r619;
	or.b64  	%rd177, %rd175, %rd176;
	cvt.rn.f64.s64 	%fd5, %rd177;
	mul.f64 	%fd6, %fd5, 0d3BF921FB54442D19;
	cvt.rn.f32.f64 	%f295, %fd6;
	neg.f32 	%f296, %f295;
	setp.lt.s32 	%p31, %r616, 0;
	selp.f32 	%f1460, %f296, %f295, %p31;
$L__BB1_28:
	setp.ltu.f32 	%p32, %f16, 0f47CE4780;
	mul.rn.f32 	%f298, %f1460, %f1460;
	and.b32  	%r621, %r1461, 1;
	setp.eq.b32 	%p33, %r621, 1;
	selp.f32 	%f299, 0f3F800000, %f1460, %p33;
	fma.rn.f32 	%f300, %f298, %f299, 0f00000000;
	fma.rn.f32 	%f301, %f298, 0f37CBAC00, 0fBAB607ED;
	selp.f32 	%f302, %f301, 0fB94D4153, %p33;
	selp.f32 	%f303, 0f3D2AAABB, 0f3C0885E4, %p33;
	fma.rn.f32 	%f304, %f302, %f298, %f303;
	selp.f32 	%f305, 0fBEFFFFFF, 0fBE2AAAA8, %p33;
	fma.rn.f32 	%f306, %f304, %f298, %f305;
	fma.rn.f32 	%f307, %f306, %f300, %f299;
	and.b32  	%r622, %r1461, 2;
	setp.eq.s32 	%p34, %r622, 0;
	mov.f32 	%f308, 0f00000000;
	sub.f32 	%f309, %f308, %f307;
	selp.f32 	%f20, %f307, %f309, %p34;
	@%p32 bra 	$L__BB1_36;
	setp.neu.f32 	%p35, %f16, 0f7F800000;
	@%p35 bra 	$L__BB1_31;
	mov.f32 	%f312, 0f00000000;
	mul.rn.f32 	%f1461, %f14, %f312;
	mov.b32 	%r1465, 0;
	bra.uni 	$L__BB1_36;
$L__BB1_31:
	mov.b32 	%r46, %f14;
	shl.b32 	%r624, %r46, 8;
	or.b32  	%r47, %r624, -2147483648;
	mov.b64 	%rd594, 0;
	mov.b32 	%r1462, 0;
$L__BB1_32:
	.pragma "nounroll";
	mul.wide.u32 	%rd179, %r1462, 4;
	mov.u64 	%rd180, __cudart_i2opi_f;
	add.s64 	%rd181, %rd180, %rd179;
	ld.global.nc.u32 	%r625, [%rd181];
	mad.wide.u32 	%rd182, %r625, %r47, %rd594;
	shr.u64 	%rd594, %rd182, 32;
	add.s64 	%rd183, %rd4, %rd179;
	st.local.u32 	[%rd183], %rd182;
	add.s32 	%r1462, %r1462, 1;
	setp.ne.s32 	%p36, %r1462, 6;
	@%p36 bra 	$L__BB1_32;
	shr.u32 	%r626, %r46, 23;
	st.local.u32 	[%rd4+24], %rd594;
	and.b32  	%r50, %r626, 31;
	and.b32  	%r627, %r626, 224;
	add.s32 	%r628, %r627, -128;
	shr.u32 	%r629, %r628, 5;
	mul.wide.u32 	%rd184, %r629, 4;
	sub.s64 	%rd21, %rd4, %rd184;
	ld.local.u32 	%r1463, [%rd21+24];
	ld.local.u32 	%r1464, [%rd21+20];
	setp.eq.s32 	%p37, %r50, 0;
	@%p37 bra 	$L__BB1_35;
	shf.l.wrap.b32 	%r1463, %r1464, %r1463, %r50;
	ld.local.u32 	%r630, [%rd21+16];
	shf.l.wrap.b32 	%r1464, %r630, %r1464, %r50;
$L__BB1_35:
	shr.u32 	%r631, %r1463, 30;
	shf.l.wrap.b32 	%r632, %r1464, %r1463, 2;
	shl.b32 	%r633, %r1464, 2;
	shr.u32 	%r634, %r632, 31;
	add.s32 	%r635, %r634, %r631;
	neg.s32 	%r636, %r635;
	setp.lt.s32 	%p38, %r46, 0;
	selp.b32 	%r1465, %r636, %r635, %p38;
	xor.b32  	%r637, %r632, %r46;
	shr.s32 	%r638, %r632, 31;
	xor.b32  	%r639, %r638, %r632;
	xor.b32  	%r640, %r638, %r633;
	cvt.u64.u32 	%rd185, %r639;
	shl.b64 	%rd186, %rd185, 32;
	cvt.u64.u32 	%rd187, %r640;
	or.b64  	%rd188, %rd186, %rd187;
	cvt.rn.f64.s64 	%fd7, %rd188;
	mul.f64 	%fd8, %fd7, 0d3BF921FB54442D19;
	cvt.rn.f32.f64 	%f310, %fd8;
	neg.f32 	%f311, %f310;
	setp.lt.s32 	%p39, %r637, 0;
	selp.f32 	%f1461, %f311, %f310, %p39;
$L__BB1_36:
	add.s32 	%r642, %r1465, 1;
	mul.rn.f32 	%f313, %f1461, %f1461;
	and.b32  	%r643, %r1465, 1;
	setp.eq.b32 	%p40, %r643, 1;
	selp.f32 	%f314, %f1461, 0f3F800000, %p40;
	fma.rn.f32 	%f315, %f313, %f314, 0f00000000;
	fma.rn.f32 	%f316, %f313, 0f37CBAC00, 0fBAB607ED;
	selp.f32 	%f317, 0fB94D4153, %f316, %p40;
	selp.f32 	%f318, 0f3C0885E4, 0f3D2AAABB, %p40;
	fma.rn.f32 	%f319, %f317, %f313, %f318;
	selp.f32 	%f320, 0fBE2AAAA8, 0fBEFFFFFF, %p40;
	fma.rn.f32 	%f321, %f319, %f313, %f320;
	fma.rn.f32 	%f322, %f321, %f315, %f314;
	and.b32  	%r644, %r642, 2;
	setp.eq.s32 	%p41, %r644, 0;
	mov.f32 	%f323, 0f00000000;
	sub.f32 	%f324, %f323, %f322;
	selp.f32 	%f325, %f322, %f324, %p41;
	abs.f32 	%f326, %f325;
	abs.f32 	%f327, %f20;
	setp.gt.f32 	%p42, %f327, %f326;
	selp.f32 	%f328, %f327, %f326, %p42;
	selp.f32 	%f329, %f326, %f327, %p42;
	div.rn.f32 	%f330, %f329, %f328;
	mul.f32 	%f331, %f330, %f330;
	fma.rn.f32 	%f332, %f331, 0f3B33710B, 0fBC807748;
	fma.rn.f32 	%f333, %f332, %f331, 0f3D2CDAB2;
	fma.rn.f32 	%f334, %f333, %f331, 0fBD992D10;
	fma.rn.f32 	%f335, %f334, %f331, 0f3DD9EA6C;
	fma.rn.f32 	%f336, %f335, %f331, 0fBE117CB1;
	fma.rn.f32 	%f337, %f336, %f331, 0f3E4CBCE0;
	fma.rn.f32 	%f338, %f337, %f331, 0fBEAAAA7D;
	mul.f32 	%f339, %f331, %f338;
	fma.rn.f32 	%f340, %f339, %f330, %f330;
	neg.f32 	%f341, %f340;
	fma.rn.f32 	%f342, 0f3F6EE581, 0f3FD774EB, %f341;
	selp.f32 	%f343, %f342, %f340, %p42;
	selp.f32 	%f344, 0f3F6EE581, 0f3FEEE581, %p42;
	selp.f32 	%f345, %f340, %f341, %p42;
	mov.b32 	%r645, %f325;
	fma.rn.f32 	%f346, %f344, 0f3FD774EB, %f345;
	setp.lt.s32 	%p43, %r645, 0;
	selp.f32 	%f347, %f346, %f343, %p43;
	add.f32 	%f348, %f327, %f326;
	setp.eq.f32 	%p44, %f328, 0f00000000;
	selp.f32 	%f349, 0f40490FDB, 0f00000000, %p43;
	setp.eq.f32 	%p45, %f326, %f327;
	selp.f32 	%f350, 0f4016CBE4, 0f3F490FDB, %p43;
	selp.f32 	%f351, %f350, %f347, %p45;
	selp.f32 	%f352, %f349, %f351, %p44;
	abs.f32 	%f353, %f348;
	setp.nan.f32 	%p46, %f353, %f353;
	copysign.f32 	%f354, %f20, %f352;
	selp.f32 	%f355, %f348, %f354, %p46;
	sub.f32 	%f24, %f13, %f355;
	mul.f32 	%f356, %f24, 0f3F22F983;
	cvt.rni.s32.f32 	%r1469, %f356;
	cvt.rn.f32.s32 	%f357, %r1469;
	fma.rn.f32 	%f358, %f357, 0fBFC90FDA, %f24;
	fma.rn.f32 	%f359, %f357, 0fB3A22168, %f358;
	fma.rn.f32 	%f1462, %f357, 0fA7C234C5, %f359;
	abs.f32 	%f26, %f24;
	setp.ltu.f32 	%p47, %f26, 0f47CE4780;
	@%p47 bra 	$L__BB1_44;
	setp.neu.f32 	%p48, %f26, 0f7F800000;
	@%p48 bra 	$L__BB1_39;
	mov.f32 	%f362, 0f00000000;
	mul.rn.f32 	%f1462, %f24, %f362;
	mov.b32 	%r1469, 0;
	bra.uni 	$L__BB1_44;
$L__BB1_39:
	mov.b32 	%r60, %f24;
	shl.b32 	%r647, %r60, 8;
	or.b32  	%r61, %r647, -2147483648;
	mov.b64 	%rd595, 0;
	mov.b32 	%r1466, 0;
$L__BB1_40:
	.pragma "nounroll";
	mul.wide.u32 	%rd190, %r1466, 4;
	mov.u64 	%rd191, __cudart_i2opi_f;
	add.s64 	%rd192, %rd191, %rd190;
	ld.global.nc.u32 	%r648, [%rd192];
	mad.wide.u32 	%rd193, %r648, %r61, %rd595;
	shr.u64 	%rd595, %rd193, 32;
	add.s64 	%rd194, %rd3, %rd190;
	st.local.u32 	[%rd194], %rd193;
	add.s32 	%r1466, %r1466, 1;
	setp.ne.s32 	%p49, %r1466, 6;
	@%p49 bra 	$L__BB1_40;
	shr.u32 	%r649, %r60, 23;
	st.local.u32 	[%rd3+24], %rd595;
	and.b32  	%r64, %r649, 31;
	and.b32  	%r650, %r649, 224;
	add.s32 	%r651, %r650, -128;
	shr.u32 	%r652, %r651, 5;
	mul.wide.u32 	%rd195, %r652, 4;
	sub.s64 	%rd24, %rd3, %rd195;
	ld.local.u32 	%r1467, [%rd24+24];
	ld.local.u32 	%r1468, [%rd24+20];
	setp.eq.s32 	%p50, %r64, 0;
	@%p50 bra 	$L__BB1_43;
	shf.l.wrap.b32 	%r1467, %r1468, %r1467, %r64;
	ld.local.u32 	%r653, [%rd24+16];
	shf.l.wrap.b32 	%r1468, %r653, %r1468, %r64;
$L__BB1_43:
	shr.u32 	%r654, %r1467, 30;
	shf.l.wrap.b32 	%r655, %r1468, %r1467, 2;
	shl.b32 	%r656, %r1468, 2;
	shr.u32 	%r657, %r655, 31;
	add.s32 	%r658, %r657, %r654;
	neg.s32 	%r659, %r658;
	setp.lt.s32 	%p51, %r60, 0;
	selp.b32 	%r1469, %r659, %r658, %p51;
	xor.b32  	%r660, %r655, %r60;
	shr.s32 	%r661, %r655, 31;
	xor.b32  	%r662, %r661, %r655;
	xor.b32  	%r663, %r661, %r656;
	cvt.u64.u32 	%rd196, %r662;
	shl.b64 	%rd197, %rd196, 32;
	cvt.u64.u32 	%rd198, %r663;
	or.b64  	%rd199, %rd197, %rd198;
	cvt.rn.f64.s64 	%fd9, %rd199;
	mul.f64 	%fd10, %fd9, 0d3BF921FB54442D19;
	cvt.rn.f32.f64 	%f360, %fd10;
	neg.f32 	%f361, %f360;
	setp.lt.s32 	%p52, %r660, 0;
	selp.f32 	%f1462, %f361, %f360, %p52;
$L__BB1_44:
	add.s32 	%r665, %r1469, 1;
	mul.rn.f32 	%f363, %f1462, %f1462;
	and.b32  	%r666, %r1469, 1;
	setp.eq.b32 	%p53, %r666, 1;
	selp.f32 	%f364, %f1462, 0f3F800000, %p53;
	fma.rn.f32 	%f365, %f363, %f364, 0f00000000;
	fma.rn.f32 	%f366, %f363, 0f37CBAC00, 0fBAB607ED;
	selp.f32 	%f367, 0fB94D4153, %f366, %p53;
	selp.f32 	%f368, 0f3C0885E4, 0f3D2AAABB, %p53;
	fma.rn.f32 	%f369, %f367, %f363, %f368;
	selp.f32 	%f370, 0fBE2AAAA8, 0fBEFFFFFF, %p53;
	fma.rn.f32 	%f371, %f369, %f363, %f370;
	fma.rn.f32 	%f372, %f371, %f365, %f364;
	and.b32  	%r667, %r665, 2;
	setp.eq.s32 	%p54, %r667, 0;
	mov.f32 	%f373, 0f00000000;
	sub.f32 	%f374, %f373, %f372;
	selp.f32 	%f375, %f372, %f374, %p54;
	mul.f32 	%f376, %f1, %f375;
	abs.f32 	%f377, %f376;
	add.f32 	%f378, %f377, 0f3F800000;
	div.rn.f32 	%f379, %f376, %f378;
	mul.wide.s32 	%rd200, %r6, 4;
	add.s64 	%rd25, %rd1, %rd200;
	st.global.f32 	[%rd25], %f379;
	ld.global.nc.f32 	%f380, [%rd8+4];
	ld.global.nc.f32 	%f30, [%rd9+4];
	mul.f32 	%f31, %f380, 0f40490FD0;
	mul.f32 	%f381, %f31, 0f3F22F983;
	cvt.rni.s32.f32 	%r1477, %f381;
	cvt.rn.f32.s32 	%f382, %r1477;
	fma.rn.f32 	%f383, %f382, 0fBFC90FDA, %f31;
	fma.rn.f32 	%f384, %f382, 0fB3A22168, %f383;
	fma.rn.f32 	%f1464, %f382, 0fA7C234C5, %f384;
	abs.f32 	%f33, %f31;
	setp.ltu.f32 	%p55, %f33, 0f47CE4780;
	mov.u32 	%r1473, %r1477;
	mov.f32 	%f1463, %f1464;
	@%p55 bra 	$L__BB1_52;
	setp.eq.f32 	%p56, %f33, 0f7F800000;
	@%p56 bra 	$L__BB1_51;
	mov.b32 	%r74, %f31;
	mov.b64 	%rd596, 0;
	mov.b32 	%r1470, 0;
$L__BB1_47:
	.pragma "nounroll";
	mul.wide.u32 	%rd202, %r1470, 4;
	mov.u64 	%rd203, __cudart_i2opi_f;
	add.s64 	%rd204, %rd203, %rd202;
	ld.global.nc.u32 	%r669, [%rd204];
	shl.b32 	%r670, %r74, 8;
	or.b32  	%r671, %r670, -2147483648;
	mad.wide.u32 	%rd205, %r669, %r671, %rd596;
	shr.u64 	%rd596, %rd205, 32;
	add.s64 	%rd206, %rd7, %rd202;
	st.local.u32 	[%rd206], %rd205;
	add.s32 	%r1470, %r1470, 1;
	setp.ne.s32 	%p57, %r1470, 6;
	@%p57 bra 	$L__BB1_47;
	shr.u32 	%r672, %r74, 23;
	st.local.u32 	[%rd7+24], %rd596;
	and.b32  	%r77, %r672, 31;
	and.b32  	%r673, %r672, 224;
	add.s32 	%r674, %r673, -128;
	shr.u32 	%r675, %r674, 5;
	mul.wide.u32 	%rd207, %r675, 4;
	sub.s64 	%rd28, %rd7, %rd207;
	ld.local.u32 	%r1471, [%rd28+24];
	ld.local.u32 	%r1472, [%rd28+20];
	setp.eq.s32 	%p58, %r77, 0;
	@%p58 bra 	$L__BB1_50;
	shf.l.wrap.b32 	%r1471, %r1472, %r1471, %r77;
	ld.local.u32 	%r676, [%rd28+16];
	shf.l.wrap.b32 	%r1472, %r676, %r1472, %r77;
$L__BB1_50:
	shr.u32 	%r677, %r1471, 30;
	shf.l.wrap.b32 	%r678, %r1472, %r1471, 2;
	shl.b32 	%r679, %r1472, 2;
	shr.u32 	%r680, %r678, 31;
	add.s32 	%r681, %r680, %r677;
	neg.s32 	%r682, %r681;
	setp.lt.s32 	%p59, %r74, 0;
	selp.b32 	%r1473, %r682, %r681, %p59;
	xor.b32  	%r683, %r678, %r74;
	shr.s32 	%r684, %r678, 31;
	xor.b32  	%r685, %r684, %r678;
	xor.b32  	%r686, %r684, %r679;
	cvt.u64.u32 	%rd208, %r685;
	shl.b64 	%rd209, %rd208, 32;
	cvt.u64.u32 	%rd210, %r686;
	or.b64  	%rd211, %rd209, %rd210;
	cvt.rn.f64.s64 	%fd11, %rd211;
	mul.f64 	%fd12, %fd11, 0d3BF921FB54442D19;
	cvt.rn.f32.f64 	%f385, %fd12;
	neg.f32 	%f386, %f385;
	setp.lt.s32 	%p60, %r683, 0;
	selp.f32 	%f1463, %f386, %f385, %p60;
	bra.uni 	$L__BB1_52;
$L__BB1_51:
	mov.f32 	%f387, 0f00000000;
	mul.rn.f32 	%f1463, %f31, %f387;
	mov.b32 	%r1473, 0;
$L__BB1_52:
	mul.rn.f32 	%f388, %f1463, %f1463;
	and.b32  	%r688, %r1473, 1;
	setp.eq.b32 	%p62, %r688, 1;
	selp.f32 	%f389, 0f3F800000, %f1463, %p62;
	fma.rn.f32 	%f390, %f388, %f389, 0f00000000;
	fma.rn.f32 	%f391, %f388, 0f37CBAC00, 0fBAB607ED;
	selp.f32 	%f392, %f391, 0fB94D4153, %p62;
	selp.f32 	%f393, 0f3D2AAABB, 0f3C0885E4, %p62;
	fma.rn.f32 	%f394, %f392, %f388, %f393;
	selp.f32 	%f395, 0fBEFFFFFF, 0fBE2AAAA8, %p62;
	fma.rn.f32 	%f396, %f394, %f388, %f395;
	fma.rn.f32 	%f397, %f396, %f390, %f389;
	and.b32  	%r689, %r1473, 2;
	setp.eq.s32 	%p63, %r689, 0;
	mov.f32 	%f398, 0f00000000;
	sub.f32 	%f399, %f398, %f397;
	selp.f32 	%f37, %f397, %f399, %p63;
	@%p55 bra 	$L__BB1_60;
	setp.eq.f32 	%p64, %f33, 0f7F800000;
	@%p64 bra 	$L__BB1_59;
	mov.b32 	%r86, %f31;
	shl.b32 	%r691, %r86, 8;
	or.b32  	%r87, %r691, -2147483648;
	mov.b64 	%rd597, 0;
	mov.b32 	%r1474, 0;
$L__BB1_55:
	.pragma "nounroll";
	mul.wide.u32 	%rd213, %r1474, 4;
	mov.u64 	%rd214, __cudart_i2opi_f;
	add.s64 	%rd215, %rd214, %rd213;
	ld.global.nc.u32 	%r692, [%rd215];
	mad.wide.u32 	%rd216, %r692, %r87, %rd597;
	shr.u64 	%rd597, %rd216, 32;
	add.s64 	%rd217, %rd6, %rd213;
	st.local.u32 	[%rd217], %rd216;
	add.s32 	%r1474, %r1474, 1;
	setp.ne.s32 	%p65, %r1474, 6;
	@%p65 bra 	$L__BB1_55;
	shr.u32 	%r693, %r86, 23;
	st.local.u32 	[%rd6+24], %rd597;
	and.b32  	%r90, %r693, 31;
	and.b32  	%r694, %r693, 224;
	add.s32 	%r695, %r694, -128;
	shr.u32 	%r696, %r695, 5;
	mul.wide.u32 	%rd218, %r696, 4;
	sub.s64 	%rd31, %rd6, %rd218;
	ld.local.u32 	%r1475, [%rd31+24];
	ld.local.u32 	%r1476, [%rd31+20];
	setp.eq.s32 	%p66, %r90, 0;
	@%p66 bra 	$L__BB1_58;
	shf.l.wrap.b32 	%r1475, %r1476, %r1475, %r90;
	ld.local.u32 	%r697, [%rd31+16];
	shf.l.wrap.b32 	%r1476, %r697, %r1476, %r90;
$L__BB1_58:
	shr.u32 	%r698, %r1475, 30;
	shf.l.wrap.b32 	%r699, %r1476, %r1475, 2;
	shl.b32 	%r700, %r1476, 2;
	shr.u32 	%r701, %r699, 31;
	add.s32 	%r702, %r701, %r698;
	neg.s32 	%r703, %r702;
	setp.lt.s32 	%p67, %r86, 0;
	selp.b32 	%r1477, %r703, %r702, %p67;
	xor.b32  	%r704, %r699, %r86;
	shr.s32 	%r705, %r699, 31;
	xor.b32  	%r706, %r705, %r699;
	xor.b32  	%r707, %r705, %r700;
	cvt.u64.u32 	%rd219, %r706;
	shl.b64 	%rd220, %rd219, 32;
	cvt.u64.u32 	%rd221, %r707;
	or.b64  	%rd222, %rd220, %rd221;
	cvt.rn.f64.s64 	%fd13, %rd222;
	mul.f64 	%fd14, %fd13, 0d3BF921FB54442D19;
	cvt.rn.f32.f64 	%f400, %fd14;
	neg.f32 	%f401, %f400;
	setp.lt.s32 	%p68, %r704, 0;
	selp.f32 	%f1464, %f401, %f400, %p68;
	bra.uni 	$L__BB1_60;
$L__BB1_59:
	mov.f32 	%f402, 0f00000000;
	mul.rn.f32 	%f1464, %f31, %f402;
	mov.b32 	%r1477, 0;
$L__BB1_60:
	add.s32 	%r709, %r1477, 1;
	mul.rn.f32 	%f403, %f1464, %f1464;
	and.b32  	%r710, %r1477, 1;
	setp.eq.b32 	%p69, %r710, 1;
	selp.f32 	%f404, %f1464, 0f3F800000, %p69;
	fma.rn.f32 	%f405, %f403, %f404, 0f00000000;
	fma.rn.f32 	%f406, %f403, 0f37CBAC00, 0fBAB607ED;
	selp.f32 	%f407, 0fB94D4153, %f406, %p69;
	selp.f32 	%f408, 0f3C0885E4, 0f3D2AAABB, %p69;
	fma.rn.f32 	%f409, %f407, %f403, %f408;
	selp.f32 	%f410, 0fBE2AAAA8, 0fBEFFFFFF, %p69;
	fma.rn.f32 	%f411, %f409, %f403, %f410;
	fma.rn.f32 	%f412, %f411, %f405, %f404;
	and.b32  	%r711, %r709, 2;
	setp.eq.s32 	%p70, %r711, 0;
	mov.f32 	%f413, 0f00000000;
	sub.f32 	%f414, %f413, %f412;
	selp.f32 	%f415, %f412, %f414, %p70;
	abs.f32 	%f416, %f415;
	abs.f32 	%f417, %f37;
	setp.gt.f32 	%p71, %f417, %f416;
	selp.f32 	%f418, %f417, %f416, %p71;
	selp.f32 	%f419, %f416, %f417, %p71;
	div.rn.f32 	%f420, %f419, %f418;
	mul.f32 	%f421, %f420, %f420;
	fma.rn.f32 	%f422, %f421, 0f3B33710B, 0fBC807748;
	fma.rn.f32 	%f423, %f422, %f421, 0f3D2CDAB2;
	fma.rn.f32 	%f424, %f423, %f421, 0fBD992D10;
	fma.rn.f32 	%f425, %f424, %f421, 0f3DD9EA6C;
	fma.rn.f32 	%f426, %f425, %f421, 0fBE117CB1;
	fma.rn.f32 	%f427, %f426, %f421, 0f3E4CBCE0;
	fma.rn.f32 	%f428, %f427, %f421, 0fBEAAAA7D;
	mul.f32 	%f429, %f421, %f428;
	fma.rn.f32 	%f430, %f429, %f420, %f420;
	neg.f32 	%f431, %f430;
	fma.rn.f32 	%f432, 0f3F6EE581, 0f3FD774EB, %f431;
	selp.f32 	%f433, %f432, %f430, %p71;
	selp.f32 	%f434, 0f3F6EE581, 0f3FEEE581, %p71;
	selp.f32 	%f435, %f430, %f431, %p71;
	mov.b32 	%r712, %f415;
	fma.rn.f32 	%f436, %f434, 0f3FD774EB, %f435;
	setp.lt.s32 	%p72, %r712, 0;
	selp.f32 	%f437, %f436, %f433, %p72;
	add.f32 	%f438, %f417, %f416;
	setp.eq.f32 	%p73, %f418, 0f00000000;
	selp.f32 	%f439, 0f40490FDB, 0f00000000, %p72;
	setp.eq.f32 	%p74, %f416, %f417;
	selp.f32 	%f440, 0f4016CBE4, 0f3F490FDB, %p72;
	selp.f32 	%f441, %f440, %f437, %p74;
	selp.f32 	%f442, %f439, %f441, %p73;
	abs.f32 	%f443, %f438;
	setp.nan.f32 	%p75, %f443, %f443;
	copysign.f32 	%f444, %f37, %f442;
	selp.f32 	%f41, %f438, %f444, %p75;
	mul.f32 	%f42, %f30, 0f40490FD0;
	mul.f32 	%f445, %f42, 0f3F22F983;
	cvt.rni.s32.f32 	%r1485, %f445;
	cvt.rn.f32.s32 	%f446, %r1485;
	fma.rn.f32 	%f447, %f446, 0fBFC90FDA, %f42;
	fma.rn.f32 	%f448, %f446, 0fB3A22168, %f447;
	fma.rn.f32 	%f1466, %f446, 0fA7C234C5, %f448;
	abs.f32 	%f44, %f42;
	setp.ltu.f32 	%p76, %f44, 0f47CE4780;
	mov.u32 	%r1481, %r1485;
	mov.f32 	%f1465, %f1466;
	@%p76 bra 	$L__BB1_68;
	setp.eq.f32 	%p77, %f44, 0f7F800000;
	@%p77 bra 	$L__BB1_67;
	mov.b32 	%r100, %f42;
	mov.b64 	%rd598, 0;
	mov.b32 	%r1478, 0;
$L__BB1_63:
	.pragma "nounroll";
	mul.wide.u32 	%rd224, %r1478, 4;
	mov.u64 	%rd225, __cudart_i2opi_f;
	add.s64 	%rd226, %rd225, %rd224;
	ld.global.nc.u32 	%r714, [%rd226];
	shl.b32 	%r715, %r100, 8;
	or.b32  	%r716, %r715, -2147483648;
	mad.wide.u32 	%rd227, %r714, %r716, %rd598;
	shr.u64 	%rd598, %rd227, 32;
	add.s64 	%rd228, %rd5, %rd224;
	st.local.u32 	[%rd228], %rd227;
	add.s32 	%r1478, %r1478, 1;
	setp.ne.s32 	%p78, %r1478, 6;
	@%p78 bra 	$L__BB1_63;
	shr.u32 	%r717, %r100, 23;
	st.local.u32 	[%rd5+24], %rd598;
	and.b32  	%r103, %r717, 31;
	and.b32  	%r718, %r717, 224;
	add.s32 	%r719, %r718, -128;
	shr.u32 	%r720, %r719, 5;
	mul.wide.u32 	%rd229, %r720, 4;
	sub.s64 	%rd34, %rd5, %rd229;
	ld.local.u32 	%r1479, [%rd34+24];
	ld.local.u32 	%r1480, [%rd34+20];
	setp.eq.s32 	%p79, %r103, 0;
	@%p79 bra 	$L__BB1_66;
	shf.l.wrap.b32 	%r1479, %r1480, %r1479, %r103;
	ld.local.u32 	%r721, [%rd34+16];
	shf.l.wrap.b32 	%r1480, %r721, %r1480, %r103;
$L__BB1_66:
	shr.u32 	%r722, %r1479, 30;
	shf.l.wrap.b32 	%r723, %r1480, %r1479, 2;
	shl.b32 	%r724, %r1480, 2;
	shr.u32 	%r725, %r723, 31;
	add.s32 	%r726, %r725, %r722;
	neg.s32 	%r727, %r726;
	setp.lt.s32 	%p80, %r100, 0;
	selp.b32 	%r1481, %r727, %r726, %p80;
	xor.b32  	%r728, %r723, %r100;
	shr.s32 	%r729, %r723, 31;
	xor.b32  	%r730, %r729, %r723;
	xor.b32  	%r731, %r729, %r724;
	cvt.u64.u32 	%rd230, %r730;
	shl.b64 	%rd231, %rd230, 32;
	cvt.u64.u32 	%rd232, %r731;
	or.b64  	%rd233, %rd231, %rd232;
	cvt.rn.f64.s64 	%fd15, %rd233;
	mul.f64 	%fd16, %fd15, 0d3BF921FB54442D19;
	cvt.rn.f32.f64 	%f449, %fd16;
	neg.f32 	%f450, %f449;
	setp.lt.s32 	%p81, %r728, 0;
	selp.f32 	%f1465, %f450, %f449, %p81;
	bra.uni 	$L__BB1_68;
$L__BB1_67:
	mov.f32 	%f451, 0f00000000;
	mul.rn.f32 	%f1465, %f42, %f451;
	mov.b32 	%r1481, 0;
$L__BB1_68:
	mul.rn.f32 	%f452, %f1465, %f1465;
	and.b32  	%r733, %r1481, 1;
	setp.eq.b32 	%p83, %r733, 1;
	selp.f32 	%f453, 0f3F800000, %f1465, %p83;
	fma.rn.f32 	%f454, %f452, %f453, 0f00000000;
	fma.rn.f32 	%f455, %f452, 0f37CBAC00, 0fBAB607ED;
	selp.f32 	%f456, %f455, 0fB94D4153, %p83;
	selp.f32 	%f457, 0f3D2AAABB, 0f3C0885E4, %p83;
	fma.rn.f32 	%f458, %f456, %f452, %f457;
	selp.f32 	%f459, 0fBEFFFFFF, 0fBE2AAAA8, %p83;
	fma.rn.f32 	%f460, %f458, %f452, %f459;
	fma.rn.f32 	%f461, %f460, %f454, %f453;
	and.b32  	%r734, %r1481, 2;
	setp.eq.s32 	%p84, %r734, 0;
	mov.f32 	%f462, 0f00000000;
	sub.f32 	%f463, %f462, %f461;
	selp.f32 	%f48, %f461, %f463, %p84;
	@%p76 bra 	$L__BB1_76;
	setp.eq.f32 	%p85, %f44, 0f7F800000;
	@%p85 bra 	$L__BB1_75;
	mov.b32 	%r112, %f42;
	shl.b32 	%r736, %r112, 8;
	or.b32  	%r113, %r736, -2147483648;
	mov.b64 	%rd599, 0;
	mov.b32 	%r1482, 0;
$L__BB1_71:
	.pragma "nounroll";
	mul.wide.u32 	%rd235, %r1482, 4;
	mov.u64 	%rd236, __cudart_i2opi_f;
	add.s64 	%rd237, %rd236, %rd235;
	ld.global.nc.u32 	%r737, [%rd237];
	mad.wide.u32 	%rd238, %r737, %r113, %rd599;
	shr.u64 	%rd599, %rd238, 32;
	add.s64 	%rd239, %rd4, %rd235;
	st.local.u32 	[%rd239], %rd238;
	add.s32 	%r1482, %r1482, 1;
	setp.ne.s32 	%p86, %r1482, 6;
	@%p86 bra 	$L__BB1_71;
	shr.u32 	%r738, %r112, 23;
	st.local.u32 	[%rd4+24], %rd599;
	and.b32  	%r116, %r738, 31;
	and.b32  	%r739, %r738, 224;
	add.s32 	%r740, %r739, -128;
	shr.u32 	%r741, %r740, 5;
	mul.wide.u32 	%rd240, %r741, 4;
	sub.s64 	%rd37, %rd4, %rd240;
	ld.local.u32 	%r1483, [%rd37+24];
	ld.local.u32 	%r1484, [%rd37+20];
	setp.eq.s32 	%p87, %r116, 0;
	@%p87 bra 	$L__BB1_74;
	shf.l.wrap.b32 	%r1483, %r1484, %r1483, %r116;
	ld.local.u32 	%r742, [%rd37+16];
	shf.l.wrap.b32 	%r1484, %r742, %r1484, %r116;
$L__BB1_74:
	shr.u32 	%r743, %r1483, 30;
	shf.l.wrap.b32 	%r744, %r1484, %r1483, 2;
	shl.b32 	%r745, %r1484, 2;
	shr.u32 	%r746, %r744, 31;
	add.s32 	%r747, %r746, %r743;
	neg.s32 	%r748, %r747;
	setp.lt.s32 	%p88, %r112, 0;
	selp.b32 	%r1485, %r748, %r747, %p88;
	xor.b32  	%r749, %r744, %r112;
	shr.s32 	%r750, %r744, 31;
	xor.b32  	%r751, %r750, %r744;
	xor.b32  	%r752, %r750, %r745;
	cvt.u64.u32 	%rd241, %r751;
	shl.b64 	%rd242, %rd241, 32;
	cvt.u64.u32 	%rd243, %r752;
	or.b64  	%rd244, %rd242, %rd243;
	cvt.rn.f64.s64 	%fd17, %rd244;
	mul.f64 	%fd18, %fd17, 0d3BF921FB54442D19;
	cvt.rn.f32.f64 	%f464, %fd18;
	neg.f32 	%f465, %f464;
	setp.lt.s32 	%p89, %r749, 0;
	selp.f32 	%f1466, %f465, %f464, %p89;
	bra.uni 	$L__BB1_76;
$L__BB1_75:
	mov.f32 	%f466, 0f00000000;
	mul.rn.f32 	%f1466, %f42, %f466;
	mov.b32 	%r1485, 0;
$L__BB1_76:
	add.s32 	%r754, %r1485, 1;
	mul.rn.f32 	%f467, %f1466, %f1466;
	and.b32  	%r755, %r1485, 1;
	setp.eq.b32 	%p90, %r755, 1;
	selp.f32 	%f468, %f1466, 0f3F800000, %p90;
	fma.rn.f32 	%f469, %f467, %f468, 0f00000000;
	fma.rn.f32 	%f470, %f467, 0f37CBAC00, 0fBAB607ED;
	selp.f32 	%f471, 0fB94D4153, %f470, %p90;
	selp.f32 	%f472, 0f3C0885E4, 0f3D2AAABB, %p90;
	fma.rn.f32 	%f473, %f471, %f467, %f472;
	selp.f32 	%f474, 0fBE2AAAA8, 0fBEFFFFFF, %p90;
	fma.rn.f32 	%f475, %f473, %f467, %f474;
	fma.rn.f32 	%f476, %f475, %f469, %f468;
	and.b32  	%r756, %r754, 2;
	setp.eq.s32 	%p91, %r756, 0;
	mov.f32 	%f477, 0f00000000;
	sub.f32 	%f478, %f477, %f476;
	selp.f32 	%f479, %f476, %f478, %p91;
	abs.f32 	%f480, %f479;
	abs.f32 	%f481, %f48;
	setp.gt.f32 	%p92, %f481, %f480;
	selp.f32 	%f482, %f481, %f480, %p92;
	selp.f32 	%f483, %f480, %f481, %p92;
	div.rn.f32 	%f484, %f483, %f482;
	mul.f32 	%f485, %f484, %f484;
	fma.rn.f32 	%f486, %f485, 0f3B33710B, 0fBC807748;
	fma.rn.f32 	%f487, %f486, %f485, 0f3D2CDAB2;
	fma.rn.f32 	%f488, %f487, %f485, 0fBD992D10;
	fma.rn.f32 	%f489, %f488, %f485, 0f3DD9EA6C;
	fma.rn.f32 	%f490, %f489, %f485, 0fBE117CB1;
	fma.rn.f32 	%f491, %f490, %f485, 0f3E4CBCE0;
	fma.rn.f32 	%f492, %f491, %f485, 0fBEAAAA7D;
	mul.f32 	%f493, %f485, %f492;
	fma.rn.f32 	%f494, %f493, %f484, %f484;
	neg.f32 	%f495, %f494;
	fma.rn.f32 	%f496, 0f3F6EE581, 0f3FD774EB, %f495;
	selp.f32 	%f497, %f496, %f494, %p92;
	selp.f32 	%f498, 0f3F6EE581, 0f3FEEE581, %p92;
	selp.f32 	%f499, %f494, %f495, %p92;
	mov.b32 	%r757, %f479;
	fma.rn.f32 	%f500, %f498, 0f3FD774EB, %f499;
	setp.lt.s32 	%p93, %r757, 0;
	selp.f32 	%f501, %f500, %f497, %p93;
	add.f32 	%f502, %f481, %f480;
	setp.eq.f32 	%p94, %f482, 0f00000000;
	selp.f32 	%f503, 0f40490FDB, 0f00000000, %p93;
	setp.eq.f32 	%p95, %f480, %f481;
	selp.f32 	%f504, 0f4016CBE4, 0f3F490FDB, %p93;
	selp.f32 	%f505, %f504, %f501, %p95;
	selp.f32 	%f506, %f503, %f505, %p94;
	abs.f32 	%f507, %f502;
	setp.nan.f32 	%p96, %f507, %f507;
	copysign.f32 	%f508, %f48, %f506;
	selp.f32 	%f509, %f502, %f508, %p96;
	sub.f32 	%f52, %f41, %f509;
	mul.f32 	%f510, %f52, 0f3F22F983;
	cvt.rni.s32.f32 	%r1489, %f510;
	cvt.rn.f32.s32 	%f511, %r1489;
	fma.rn.f32 	%f512, %f511, 0fBFC90FDA, %f52;
	fma.rn.f32 	%f513, %f511, 0fB3A22168, %f512;
	fma.rn.f32 	%f1467, %f511, 0fA7C234C5, %f513;
	abs.f32 	%f54, %f52;
	setp.ltu.f32 	%p97, %f54, 0f47CE4780;
	@%p97 bra 	$L__BB1_84;
	setp.eq.f32 	%p98, %f54, 0f7F800000;
	@%p98 bra 	$L__BB1_83;
	mov.b32 	%r126, %f52;
	shl.b32 	%r759, %r126, 8;
	or.b32  	%r127, %r759, -2147483648;
	mov.b64 	%rd600, 0;
	mov.b32 	%r1486, 0;
$L__BB1_79:
	.pragma "nounroll";
	mul.wide.u32 	%rd246, %r1486, 4;
	mov.u64 	%rd247, __cudart_i2opi_f;
	add.s64 	%rd248, %rd247, %rd246;
	ld.global.nc.u32 	%r760, [%rd248];
	mad.wide.u32 	%rd249, %r760, %r127, %rd600;
	shr.u64 	%rd600, %rd249, 32;
	add.s64 	%rd250, %rd3, %rd246;
	st.local.u32 	[%rd250], %rd249;
	add.s32 	%r1486, %r1486, 1;
	setp.ne.s32 	%p99, %r1486, 6;
	@%p99 bra 	$L__BB1_79;
	shr.u32 	%r761, %r126, 23;
	st.local.u32 	[%rd3+24], %rd600;
	and.b32  	%r130, %r761, 31;
	and.b32  	%r762, %r761, 224;
	add.s32 	%r763, %r762, -128;
	shr.u32 	%r764, %r763, 5;
	mul.wide.u32 	%rd251, %r764, 4;
	sub.s64 	%rd40, %rd3, %rd251;
	ld.local.u32 	%r1487, [%rd40+24];
	ld.local.u32 	%r1488, [%rd40+20];
	setp.eq.s32 	%p100, %r130, 0;
	@%p100 bra 	$L__BB1_82;
	shf.l.wrap.b32 	%r1487, %r1488, %r1487, %r130;
	ld.local.u32 	%r765, [%rd40+16];
	shf.l.wrap.b32 	%r1488, %r765, %r1488, %r130;
$L__BB1_82:
	shr.u32 	%r766, %r1487, 30;
	shf.l.wrap.b32 	%r767, %r1488, %r1487, 2;
	shl.b32 	%r768, %r1488, 2;
	shr.u32 	%r769, %r767, 31;
	add.s32 	%r770, %r769, %r766;
	neg.s32 	%r771, %r770;
	setp.lt.s32 	%p101, %r126, 0;
	selp.b32 	%r1489, %r771, %r770, %p101;
	xor.b32  	%r772, %r767, %r126;
	shr.s32 	%r773, %r767, 31;
	xor.b32  	%r774, %r773, %r767;
	xor.b32  	%r775, %r773, %r768;
	cvt.u64.u32 	%rd252, %r774;
	shl.b64 	%rd253, %rd252, 32;
	cvt.u64.u32 	%rd254, %r775;
	or.b64  	%rd255, %rd253, %rd254;
	cvt.rn.f64.s64 	%fd19, %rd255;
	mul.f64 	%fd20, %fd19, 0d3BF921FB54442D19;
	cvt.rn.f32.f64 	%f514, %fd20;
	neg.f32 	%f515, %f514;
	setp.lt.s32 	%p102, %r772, 0;
	selp.f32 	%f1467, %f515, %f514, %p102;
	bra.uni 	$L__BB1_84;
$L__BB1_83:
	mov.f32 	%f516, 0f00000000;
	mul.rn.f32 	%f1467, %f52, %f516;
	mov.b32 	%r1489, 0;
$L__BB1_84:
	add.s32 	%r777, %r1489, 1;
	mul.rn.f32 	%f517, %f1467, %f1467;
	and.b32  	%r778, %r1489, 1;
	setp.eq.b32 	%p103, %r778, 1;
	selp.f32 	%f518, %f1467, 0f3F800000, %p103;
	fma.rn.f32 	%f519, %f517, %f518, 0f00000000;
	fma.rn.f32 	%f520, %f517, 0f37CBAC00, 0fBAB607ED;
	selp.f32 	%f521, 0fB94D4153, %f520, %p103;
	selp.f32 	%f522, 0f3C0885E4, 0f3D2AAABB, %p103;
	fma.rn.f32 	%f523, %f521, %f517, %f522;
	selp.f32 	%f524, 0fBE2AAAA8, 0fBEFFFFFF, %p103;
	fma.rn.f32 	%f525, %f523, %f517, %f524;
	fma.rn.f32 	%f526, %f525, %f519, %f518;
	and.b32  	%r779, %r777, 2;
	setp.eq.s32 	%p104, %r779, 0;
	mov.f32 	%f527, 0f00000000;
	sub.f32 	%f528, %f527, %f526;
	selp.f32 	%f529, %f526, %f528, %p104;
	mul.f32 	%f530, %f1, %f529;
	abs.f32 	%f531, %f530;
	add.f32 	%f532, %f531, 0f3F800000;
	div.rn.f32 	%f533, %f530, %f532;
	st.global.f32 	[%rd25+4], %f533;
	ld.global.nc.f32 	%f534, [%rd8+8];
	ld.global.nc.f32 	%f58, [%rd9+8];
	mul.f32 	%f59, %f534, 0f40490FD0;
	mul.f32 	%f535, %f59, 0f3F22F983;
	cvt.rni.s32.f32 	%r1497, %f535;
	cvt.rn.f32.s32 	%f536, %r1497;
	fma.rn.f32 	%f537, %f536, 0fBFC90FDA, %f59;
	fma.rn.f32 	%f538, %f536, 0fB3A22168, %f537;
	fma.rn.f32 	%f1469, %f536, 0fA7C234C5, %f538;
	abs.f32 	%f61, %f59;
	setp.ltu.f32 	%p105, %f61, 0f47CE4780;
	mov.u32 	%r1493, %r1497;
	mov.f32 	%f1468, %f1469;
	@%p105 bra 	$L__BB1_92;
	setp.eq.f32 	%p106, %f61, 0f7F800000;
	@%p106 bra 	$L__BB1_91;
	mov.b32 	%r140, %f59;
	mov.b64 	%rd601, 0;
	mov.b32 	%r1490, 0;
$L__BB1_87:
	.pragma "nounroll";
	mul.wide.u32 	%rd257, %r1490, 4;
	mov.u64 	%rd258, __cudart_i2opi_f;
	add.s64 	%rd259, %rd258, %rd257;
	ld.global.nc.u32 	%r781, [%rd259];
	shl.b32 	%r782, %r140, 8;
	or.b32  	%r783, %r782, -2147483648;
	mad.wide.u32 	%rd260, %r781, %r783, %rd601;
	shr.u64 	%rd601, %rd260, 32;
	add.s64 	%rd261, %rd7, %rd257;
	st.local.u32 	[%rd261], %rd260;
	add.s32 	%r1490, %r1490, 1;
	setp.ne.s32 	%p107, %r1490, 6;
	@%p107 bra 	$L__BB1_87;
	shr.u32 	%r784, %r140, 23;
	st.local.u32 	[%rd7+24], %rd601;
	and.b32  	%r143, %r784, 31;
	and.b32  	%r785, %r784, 224;
	add.s32 	%r786, %r785, -128;
	shr.u32 	%r787, %r786, 5;
	mul.wide.u32 	%rd262, %r787, 4;
	sub.s64 	%rd43, %rd7, %rd262;
	ld.local.u32 	%r1491, [%rd43+24];
	ld.local.u32 	%r1492, [%rd43+20];
	setp.eq.s32 	%p108, %r143, 0;
	@%p108 bra 	$L__BB1_90;
	shf.l.wrap.b32 	%r1491, %r1492, %r1491, %r143;
	ld.local.u32 	%r788, [%rd43+16];
	shf.l.wrap.b32 	%r1492, %r788, %r1492, %r143;
$L__BB1_90:
	shr.u32 	%r789, %r1491, 30;
	shf.l.wrap.b32 	%r790, %r1492, %r1491, 2;
	shl.b32 	%r791, %r1492, 2;
	shr.u32 	%r792, %r790, 31;
	add.s32 	%r793, %r792, %r789;
	neg.s32 	%r794, %r793;
	setp.lt.s32 	%p109, %r140, 0;
	selp.b32 	%r1493, %r794, %r793, %p109;
	xor.b32  	%r795, %r790, %r140;
	shr.s32 	%r796, %r790, 31;
	xor.b32  	%r797, %r796, %r790;
	xor.b32  	%r798, %r796, %r791;
	cvt.u64.u32 	%rd263, %r797;
	shl.b64 	%rd264, %rd263, 32;
	cvt.u64.u32 	%rd265, %r798;
	or.b64  	%rd266, %rd264, %rd265;
	cvt.rn.f64.s64 	%fd21, %rd266;
	mul.f64 	%fd22, %fd21, 0d3BF921FB54442D19;
	cvt.rn.f32.f64 	%f539, %fd22;
	neg.f32 	%f540, %f539;
	setp.lt.s32 	%p110, %r795, 0;
	selp.f32 	%f1468, %f540, %f539, %p110;
	bra.uni 	$L__BB1_92;
$L__BB1_91:
	mov.f32 	%f541, 0f00000000;
	mul.rn.f32 	%f1468, %f59, %f541;
	mov.b32 	%r1493, 0;
$L__BB1_92:
	mul.rn.f32 	%f542, %f1468, %f1468;
	and.b32  	%r800, %r1493, 1;
	setp.eq.b32 	%p112, %r800, 1;
	selp.f32 	%f543, 0f3F800000, %f1468, %p112;
	fma.rn.f32 	%f544, %f542, %f543, 0f00000000;
	fma.rn.f32 	%f545, %f542, 0f37CBAC00, 0fBAB607ED;
	selp.f32 	%f546, %f545, 0fB94D4153, %p112;
	selp.f32 	%f547, 0f3D2AAABB, 0f3C0885E4, %p112;
	fma.rn.f32 	%f548, %f546, %f542, %f547;
	selp.f32 	%f549, 0fBEFFFFFF, 0fBE2AAAA8, %p112;
	fma.rn.f32 	%f550, %f548, %f542, %f549;
	fma.rn.f32 	%f551, %f550, %f544, %f543;
	and.b32  	%r801, %r1493, 2;
	setp.eq.s32 	%p113, %r801, 0;
	mov.f32 	%f552, 0f00000000;
	sub.f32 	%f553, %f552, %f551;
	selp.f32 	%f65, %f551, %f553, %p113;
	@%p105 bra 	$L__BB1_100;
	setp.eq.f32 	%p114, %f61, 0f7F800000;
	@%p114 bra 	$L__BB1_99;
	mov.b32 	%r152, %f59;
	shl.b32 	%r803, %r152, 8;
	or.b32  	%r153, %r803, -2147483648;
	mov.b64 	%rd602, 0;
	mov.b32 	%r1494, 0;
$L__BB1_95:
	.pragma "nounroll";
	mul.wide.u32 	%rd268, %r1494, 4;
	mov.u64 	%rd269, __cudart_i2opi_f;
	add.s64 	%rd270, %rd269, %rd268;
	ld.global.nc.u32 	%r804, [%rd270];
	mad.wide.u32 	%rd271, %r804, %r153, %rd602;
	shr.u64 	%rd602, %rd271, 32;
	add.s64 	%rd272, %rd6, %rd268;
	st.local.u32 	[%rd272], %rd271;
	add.s32 	%r1494, %r1494, 1;
	setp.ne.s32 	%p115, %r1494, 6;
	@%p115 bra 	$L__BB1_95;
	shr.u32 	%r805, %r152, 23;
	st.local.u32 	[%rd6+24], %rd602;
	and.b32  	%r156, %r805, 31;
	and.b32  	%r806, %r805, 224;
	add.s32 	%r807, %r806, -128;
	shr.u32 	%r808, %r807, 5;
	mul.wide.u32 	%rd273, %r808, 4;
	sub.s64 	%rd46, %rd6, %rd273;
	ld.local.u32 	%r1495, [%rd46+24];
	ld.local.u32 	%r1496, [%rd46+20];
	setp.eq.s32 	%p116, %r156, 0;
	@%p116 bra 	$L__BB1_98;
	shf.l.wrap.b32 	%r1495, %r1496, %r1495, %r156;
	ld.local.u32 	%r809, [%rd46+16];
	shf.l.wrap.b32 	%r1496, %r809, %r1496, %r156;
$L__BB1_98:
	shr.u32 	%r810, %r1495, 30;
	shf.l.wrap.b32 	%r811, %r1496, %r1495, 2;
	shl.b32 	%r812, %r1496, 2;
	shr.u32 	%r813, %r811, 31;
	add.s32 	%r814, %r813, %r810;
	neg.s32 	%r815, %r814;
	setp.lt.s32 	%p117, %r152, 0;
	selp.b32 	%r1497, %r815, %r814, %p117;
	xor.b32  	%r816, %r811, %r152;
	shr.s32 	%r817, %r811, 31;
	xor.b32  	%r818, %r817, %r811;
	xor.b32  	%r819, %r817, %r812;
	cvt.u64.u32 	%rd274, %r818;
	shl.b64 	%rd275, %rd274, 32;
	cvt.u64.u32 	%rd276, %r819;
	or.b64  	%rd277, %rd275, %rd276;
	cvt.rn.f64.s64 	%fd23, %rd277;
	mul.f64 	%fd24, %fd23, 0d3BF921FB54442D19;
	cvt.rn.f32.f64 	%f554, %fd24;
	neg.f32 	%f555, %f554;
	setp.lt.s32 	%p118, %r816, 0;
	selp.f32 	%f1469, %f555, %f554, %p118;
	bra.uni 	$L__BB1_100;
$L__BB1_99:
	mov.f32 	%f556, 0f00000000;
	mul.rn.f32 	%f1469, %f59, %f556;
	mov.b32 	%r1497, 0;
$L__BB1_100:
	add.s32 	%r821, %r1497, 1;
	mul.rn.f32 	%f557, %f1469, %f1469;
	and.b32  	%r822, %r1497, 1;
	setp.eq.b32 	%p119, %r822, 1;
	selp.f32 	%f558, %f1469, 0f3F800000, %p119;
	fma.rn.f32 	%f559, %f557, %f558, 0f00000000;
	fma.rn.f32 	%f560, %f557, 0f37CBAC00, 0fBAB607ED;
	selp.f32 	%f561, 0fB94D4153, %f560, %p119;
	selp.f32 	%f562, 0f3C0885E4, 0f3D2AAABB, %p119;
	fma.rn.f32 	%f563, %f561, %f557, %f562;
	selp.f32 	%f564, 0fBE2AAAA8, 0fBEFFFFFF, %p119;
	fma.rn.f32 	%f565, %f563, %f557, %f564;
	fma.rn.f32 	%f566, %f565, %f559, %f558;
	and.b32  	%r823, %r821, 2;
	setp.eq.s32 	%p120, %r823, 0;
	mov.f32 	%f567, 0f00000000;
	sub.f32 	%f568, %f567, %f566;
	selp.f32 	%f569, %f566, %f568, %p120;
	abs.f32 	%f570, %f569;
	abs.f32 	%f571, %f65;
	setp.gt.f32 	%p121, %f571, %f570;
	selp.f32 	%f572, %f571, %f570, %p121;
	selp.f32 	%f573, %f570, %f571, %p121;
	div.rn.f32 	%f574, %f573, %f572;
	mul.f32 	%f575, %f574, %f574;
	fma.rn.f32 	%f576, %f575, 0f3B33710B, 0fBC807748;
	fma.rn.f32 	%f577, %f576, %f575, 0f3D2CDAB2;
	fma.rn.f32 	%f578, %f577, %f575, 0fBD992D10;
	fma.rn.f32 	%f579, %f578, %f575, 0f3DD9EA6C;
	fma.rn.f32 	%f580, %f579, %f575, 0fBE117CB1;
	fma.rn.f32 	%f581, %f580, %f575, 0f3E4CBCE0;
	fma.rn.f32 	%f582, %f581, %f575, 0fBEAAAA7D;
	mul.f32 	%f583, %f575, %f582;
	fma.rn.f32 	%f584, %f583, %f574, %f574;
	neg.f32 	%f585, %f584;
	fma.rn.f32 	%f586, 0f3F6EE581, 0f3FD774EB, %f585;
	selp.f32 	%f587, %f586, %f584, %p121;
	selp.f32 	%f588, 0f3F6EE581, 0f3FEEE581, %p121;
	selp.f32 	%f589, %f584, %f585, %p121;
	mov.b32 	%r824, %f569;
	fma.rn.f32 	%f590, %f588, 0f3FD774EB, %f589;
	setp.lt.s32 	%p122, %r824, 0;
	selp.f32 	%f591, %f590, %f587, %p122;
	add.f32 	%f592, %f571, %f570;
	setp.eq.f32 	%p123, %f572, 0f00000000;
	selp.f32 	%f593, 0f40490FDB, 0f00000000, %p122;
	setp.eq.f32 	%p124, %f570, %f571;
	selp.f32 	%f594, 0f4016CBE4, 0f3F490FDB, %p122;
	selp.f32 	%f595, %f594, %f591, %p124;
	selp.f32 	%f596, %f593, %f595, %p123;
	abs.f32 	%f597, %f592;
	setp.nan.f32 	%p125, %f597, %f597;
	copysign.f32 	%f598, %f65, %f596;
	selp.f32 	%f69, %f592, %f598, %p125;
	mul.f32 	%f70, %f58, 0f40490FD0;
	mul.f32 	%f599, %f70, 0f3F22F983;
	cvt.rni.s32.f32 	%r1505, %f599;
	cvt.rn.f32.s32 	%f600, %r1505;
	fma.rn.f32 	%f601, %f600, 0fBFC90FDA, %f70;
	fma.rn.f32 	%f602, %f600, 0fB3A22168, %f601;
	fma.rn.f32 	%f1471, %f600, 0fA7C234C5, %f602;
	abs.f32 	%f72, %f70;
	setp.ltu.f32 	%p126, %f72, 0f47CE4780;
	mov.u32 	%r1501, %r1505;
	mov.f32 	%f1470, %f1471;
	@%p126 bra 	$L__BB1_108;
	setp.eq.f32 	%p127, %f72, 0f7F800000;
	@%p127 bra 	$L__BB1_107;
	mov.b32 	%r166, %f70;
	mov.b64 	%rd603, 0;
	mov.b32 	%r1498, 0;
$L__BB1_103:
	.pragma "nounroll";
	mul.wide.u32 	%rd279, %r1498, 4;
	mov.u64 	%rd280, __cudart_i2opi_f;
	add.s64 	%rd281, %rd280, %rd279;
	ld.global.nc.u32 	%r826, [%rd281];
	shl.b32 	%r827, %r166, 8;
	or.b32  	%r828, %r827, -2147483648;
	mad.wide.u32 	%rd282, %r826, %r828, %rd603;
	shr.u64 	%rd603, %rd282, 32;
	add.s64 	%rd283, %rd5, %rd279;
	st.local.u32 	[%rd283], %rd282;
	add.s32 	%r1498, %r1498, 1;
	setp.ne.s32 	%p128, %r1498, 6;
	@%p128 bra 	$L__BB1_103;
	shr.u32 	%r829, %r166, 23;
	st.local.u32 	[%rd5+24], %rd603;
	and.b32  	%r169, %r829, 31;
	and.b32  	%r830, %r829, 224;
	add.s32 	%r831, %r830, -128;
	shr.u32 	%r832, %r831, 5;
	mul.wide.u32 	%rd284, %r832, 4;
	sub.s64 	%rd49, %rd5, %rd284;
	ld.local.u32 	%r1499, [%rd49+24];
	ld.local.u32 	%r1500, [%rd49+20];
	setp.eq.s32 	%p129, %r169, 0;
	@%p129 bra 	$L__BB1_106;
	shf.l.wrap.b32 	%r1499, %r1500, %r1499, %r169;
	ld.local.u32 	%r833, [%rd49+16];
	shf.l.wrap.b32 	%r1500, %r833, %r1500, %r169;
$L__BB1_106:
	shr.u32 	%r834, %r1499, 30;
	shf.l.wrap.b32 	%r835, %r1500, %r1499, 2;
	shl.b32 	%r836, %r1500, 2;
	shr.u32 	%r837, %r835, 31;
	add.s32 	%r838, %r837, %r834;
	neg.s32 	%r839, %r838;
	setp.lt.s32 	%p130, %r166, 0;
	selp.b32 	%r1501, %r839, %r838, %p130;
	xor.b32  	%r840, %r835, %r166;
	shr.s32 	%r841, %r835, 31;
	xor.b32  	%r842, %r841, %r835;
	xor.b32  	%r843, %r841, %r836;
	cvt.u64.u32 	%rd285, %r842;
	shl.b64 	%rd286, %rd285, 32;
	cvt.u64.u32 	%rd287, %r843;
	or.b64  	%rd288, %rd286, %rd287;
	cvt.rn.f64.s64 	%fd25, %rd288;
	mul.f64 	%fd26, %fd25, 0d3BF921FB54442D19;
	cvt.rn.f32.f64 	%f603, %fd26;
	neg.f32 	%f604, %f603;
	setp.lt.s32 	%p131, %r840, 0;
	selp.f32 	%f1470, %f604, %f603, %p131;
	bra.uni 	$L__BB1_108;
$L__BB1_107:
	mov.f32 	%f605, 0f00000000;
	mul.rn.f32 	%f1470, %f70, %f605;
	mov.b32 	%r1501, 0;
$L__BB1_108:
	mul.rn.f32 	%f606, %f1470, %f1470;
	and.b32  	%r845, %r1501, 1;
	setp.eq.b32 	%p133, %r845, 1;
	selp.f32 	%f607, 0f3F800000, %f1470, %p133;
	fma.rn.f32 	%f608, %f606, %f607, 0f00000000;
	fma.rn.f32 	%f609, %f606, 0f37CBAC00, 0fBAB607ED;
	selp.f32 	%f610, %f609, 0fB94D4153, %p133;
	selp.f32 	%f611, 0f3D2AAABB, 0f3C0885E4, %p133;
	fma.rn.f32 	%f612, %f610, %f606, %f611;
	selp.f32 	%f613, 0fBEFFFFFF, 0fBE2AAAA8, %p133;
	fma.rn.f32 	%f614, %f612, %f606, %f613;
	fma.rn.f32 	%f615, %f614, %f608, %f607;
	and.b32  	%r846, %r1501, 2;
	setp.eq.s32 	%p134, %r846, 0;
	mov.f32 	%f616, 0f00000000;
	sub.f32 	%f617, %f616, %f615;
	selp.f32 	%f76, %f615, %f617, %p134;
	@%p126 bra 	$L__BB1_116;
	setp.eq.f32 	%p135, %f72, 0f7F800000;
	@%p135 bra 	$L__BB1_115;
	mov.b32 	%r178, %f70;
	shl.b32 	%r848, %r178, 8;
	or.b32  	%r179, %r848, -2147483648;
	mov.b64 	%rd604, 0;
	mov.b32 	%r1502, 0;
$L__BB1_111:
	.pragma "nounroll";
	mul.wide.u32 	%rd290, %r1502, 4;
	mov.u64 	%rd291, __cudart_i2opi_f;
	add.s64 	%rd292, %rd291, %rd290;
	ld.global.nc.u32 	%r849, [%rd292];
	mad.wide.u32 	%rd293, %r849, %r179, %rd604;
	shr.u64 	%rd604, %rd293, 32;
	add.s64 	%rd294, %rd4, %rd290;
	st.local.u32 	[%rd294], %rd293;
	add.s32 	%r1502, %r1502, 1;
	setp.ne.s32 	%p136, %r1502, 6;
	@%p136 bra 	$L__BB1_111;
	shr.u32 	%r850, %r178, 23;
	st.local.u32 	[%rd4+24], %rd604;
	and.b32  	%r182, %r850, 31;
	and.b32  	%r851, %r850, 224;
	add.s32 	%r852, %r851, -128;
	shr.u32 	%r853, %r852, 5;
	mul.wide.u32 	%rd295, %r853, 4;
	sub.s64 	%rd52, %rd4, %rd295;
	ld.local.u32 	%r1503, [%rd52+24];
	ld.local.u32 	%r1504, [%rd52+20];
	setp.eq.s32 	%p137, %r182, 0;
	@%p137 bra 	$L__BB1_114;
	shf.l.wrap.b32 	%r1503, %r1504, %r1503, %r182;
	ld.local.u32 	%r854, [%rd52+16];
	shf.l.wrap.b32 	%r1504, %r854, %r1504, %r182;
$L__BB1_114:
	shr.u32 	%r855, %r1503, 30;
	shf.l.wrap.b32 	%r856, %r1504, %r1503, 2;
	shl.b32 	%r857, %r1504, 2;
	shr.u32 	%r858, %r856, 31;
	add.s32 	%r859, %r858, %r855;
	neg.s32 	%r860, %r859;
	setp.lt.s32 	%p138, %r178, 0;
	selp.b32 	%r1505, %r860, %r859, %p138;
	xor.b32  	%r861, %r856, %r178;
	shr.s32 	%r862, %r856, 31;
	xor.b32  	%r863, %r862, %r856;
	xor.b32  	%r864, %r862, %r857;
	cvt.u64.u32 	%rd296, %r863;
	shl.b64 	%rd297, %rd296, 32;
	cvt.u64.u32 	%rd298, %r864;
	or.b64  	%rd299, %rd297, %rd298;
	cvt.rn.f64.s64 	%fd27, %rd299;
	mul.f64 	%fd28, %fd27, 0d3BF921FB54442D19;
	cvt.rn.f32.f64 	%f618, %fd28;
	neg.f32 	%f619, %f618;
	setp.lt.s32 	%p139, %r861, 0;
	selp.f32 	%f1471, %f619, %f618, %p139;
	bra.uni 	$L__BB1_116;
$L__BB1_115:
	mov.f32 	%f620, 0f00000000;
	mul.rn.f32 	%f1471, %f70, %f620;
	mov.b32 	%r1505, 0;
$L__BB1_116:
	add.s32 	%r866, %r1505, 1;
	mul.rn.f32 	%f621, %f1471, %f1471;
	and.b32  	%r867, %r1505, 1;
	setp.eq.b32 	%p140, %r867, 1;
	selp.f32 	%f622, %f1471, 0f3F800000, %p140;
	fma.rn.f32 	%f623, %f621, %f622, 0f00000000;
	fma.rn.f32 	%f624, %f621, 0f37CBAC00, 0fBAB607ED;
	selp.f32 	%f625, 0fB94D4153, %f624, %p140;
	selp.f32 	%f626, 0f3C0885E4, 0f3D2AAABB, %p140;
	fma.rn.f32 	%f627, %f625, %f621, %f626;
	selp.f32 	%f628, 0fBE2AAAA8, 0fBEFFFFFF, %p140;
	fma.rn.f32 	%f629, %f627, %f621, %f628;
	fma.rn.f32 	%f630, %f629, %f623, %f622;
	and.b32  	%r868, %r866, 2;
	setp.eq.s32 	%p141, %r868, 0;
	mov.f32 	%f631, 0f00000000;
	sub.f32 	%f632, %f631, %f630;
	selp.f32 	%f633, %f630, %f632, %p141;
	abs.f32 	%f634, %f633;
	abs.f32 	%f635, %f76;
	setp.gt.f32 	%p142, %f635, %f634;
	selp.f32 	%f636, %f635, %f634, %p142;
	selp.f32 	%f637, %f634, %f635, %p142;
	div.rn.f32 	%f638, %f637, %f636;
	mul.f32 	%f639, %f638, %f638;
	fma.rn.f32 	%f640, %f639, 0f3B33710B, 0fBC807748;
	fma.rn.f32 	%f641, %f640, %f639, 0f3D2CDAB2;
	fma.rn.f32 	%f642, %f641, %f639, 0fBD992D10;
	fma.rn.f32 	%f643, %f642, %f639, 0f3DD9EA6C;
	fma.rn.f32 	%f644, %f643, %f639, 0fBE117CB1;
	fma.rn.f32 	%f645, %f644, %f639, 0f3E4CBCE0;
	fma.rn.f32 	%f646, %f645, %f639, 0fBEAAAA7D;
	mul.f32 	%f647, %f639, %f646;
	fma.rn.f32 	%f648, %f647, %f638, %f638;
	neg.f32 	%f649, %f648;
	fma.rn.f32 	%f650, 0f3F6EE581, 0f3FD774EB, %f649;
	selp.f32 	%f651, %f650, %f648, %p142;
	selp.f32 	%f652, 0f3F6EE581, 0f3FEEE581, %p142;
	selp.f32 	%f653, %f648, %f649, %p142;
	mov.b32 	%r869, %f633;
	fma.rn.f32 	%f654, %f652, 0f3FD774EB, %f653;
	setp.lt.s32 	%p143, %r869, 0;
	selp.f32 	%f655, %f654, %f651, %p143;
	add.f32 	%f656, %f635, %f634;
	setp.eq.f32 	%p144, %f636, 0f00000000;
	selp.f32 	%f657, 0f40490FDB, 0f00000000, %p143;
	setp.eq.f32 	%p145, %f634, %f635;
	selp.f32 	%f658, 0f4016CBE4, 0f3F490FDB, %p143;
	selp.f32 	%f659, %f658, %f655, %p145;
	selp.f32 	%f660, %f657, %f659, %p144;
	abs.f32 	%f661, %f656;
	setp.nan.f32 	%p146, %f661, %f661;
	copysign.f32 	%f662, %f76, %f660;
	selp.f32 	%f663, %f656, %f662, %p146;
	sub.f32 	%f80, %f69, %f663;
	mul.f32 	%f664, %f80, 0f3F22F983;
	cvt.rni.s32.f32 	%r1509, %f664;
	cvt.rn.f32.s32 	%f665, %r1509;
	fma.rn.f32 	%f666, %f665, 0fBFC90FDA, %f80;
	fma.rn.f32 	%f667, %f665, 0fB3A22168, %f666;
	fma.rn.f32 	%f1472, %f665, 0fA7C234C5, %f667;
	abs.f32 	%f82, %f80;
	setp.ltu.f32 	%p147, %f82, 0f47CE4780;
	@%p147 bra 	$L__BB1_124;
	setp.eq.f32 	%p148, %f82, 0f7F800000;
	@%p148 bra 	$L__BB1_123;
	mov.b32 	%r192, %f80;
	shl.b32 	%r871, %r192, 8;
	or.b32  	%r193, %r871, -2147483648;
	mov.b64 	%rd605, 0;
	mov.b32 	%r1506, 0;
$L__BB1_119:
	.pragma "nounroll";
	mul.wide.u32 	%rd301, %r1506, 4;
	mov.u64 	%rd302, __cudart_i2opi_f;
	add.s64 	%rd303, %rd302, %rd301;
	ld.global.nc.u32 	%r872, [%rd303];
	mad.wide.u32 	%rd304, %r872, %r193, %rd605;
	shr.u64 	%rd605, %rd304, 32;
	add.s64 	%rd305, %rd3, %rd301;
	st.local.u32 	[%rd305], %rd304;
	add.s32 	%r1506, %r1506, 1;
	setp.ne.s32 	%p149, %r1506, 6;
	@%p149 bra 	$L__BB1_119;
	shr.u32 	%r873, %r192, 23;
	st.local.u32 	[%rd3+24], %rd605;
	and.b32  	%r196, %r873, 31;
	and.b32  	%r874, %r873, 224;
	add.s32 	%r875, %r874, -128;
	shr.u32 	%r876, %r875, 5;
	mul.wide.u32 	%rd306, %r876, 4;
	sub.s64 	%rd55, %rd3, %rd306;
	ld.local.u32 	%r1507, [%rd55+24];
	ld.local.u32 	%r1508, [%rd55+20];
	setp.eq.s32 	%p150, %r196, 0;
	@%p150 bra 	$L__BB1_122;
	shf.l.wrap.b32 	%r1507, %r1508, %r1507, %r196;
	ld.local.u32 	%r877, [%rd55+16];
	shf.l.wrap.b32 	%r1508, %r877, %r1508, %r196;
$L__BB1_122:
	shr.u32 	%r878, %r1507, 30;
	shf.l.wrap.b32 	%r879, %r1508, %r1507, 2;
	shl.b32 	%r880, %r1508, 2;
	shr.u32 	%r881, %r879, 31;
	add.s32 	%r882, %r881, %r878;
	neg.s32 	%r883, %r882;
	setp.lt.s32 	%p151, %r192, 0;
	selp.b32 	%r1509, %r883, %r882, %p151;
	xor.b32  	%r884, %r879, %r192;
	shr.s32 	%r885, %r879, 31;
	xor.b32  	%r886, %r885, %r879;
	xor.b32  	%r887, %r885, %r880;
	cvt.u64.u32 	%rd307, %r886;
	shl.b64 	%rd308, %rd307, 32;
	cvt.u64.u32 	%rd309, %r887;
	or.b64  	%rd310, %rd308, %rd309;
	cvt.rn.f64.s64 	%fd29, %rd310;
	mul.f64 	%fd30, %fd29, 0d3BF921FB54442D19;
	cvt.rn.f32.f64 	%f668, %fd30;
	neg.f32 	%f669, %f668;
	setp.lt.s32 	%p152, %r884, 0;
	selp.f32 	%f1472, %f669, %f668, %p152;
	bra.uni 	$L__BB1_124;
$L__BB1_123:
	mov.f32 	%f670, 0f00000000;
	mul.rn.f32 	%f1472, %f80, %f670;
	mov.b32 	%r1509, 0;
$L__BB1_124:
	add.s32 	%r889, %r1509, 1;
	mul.rn.f32 	%f671, %f1472, %f1472;
	and.b32  	%r890, %r1509, 1;
	setp.eq.b32 	%p153, %r890, 1;
	selp.f32 	%f672, %f1472, 0f3F800000, %p153;
	fma.rn.f32 	%f673, %f671, %f672, 0f00000000;
	fma.rn.f32 	%f674, %f671, 0f37CBAC00, 0fBAB607ED;
	selp.f32 	%f675, 0fB94D4153, %f674, %p153;
	selp.f32 	%f676, 0f3C0885E4, 0f3D2AAABB, %p153;
	fma.rn.f32 	%f677, %f675, %f671, %f676;
	selp.f32 	%f678, 0fBE2AAAA8, 0fBEFFFFFF, %p153;
	fma.rn.f32 	%f679, %f677, %f671, %f678;
	fma.rn.f32 	%f680, %f679, %f673, %f672;
	and.b32  	%r891, %r889, 2;
	setp.eq.s32 	%p154, %r891, 0;
	mov.f32 	%f681, 0f00000000;
	sub.f32 	%f682, %f681, %f680;
	selp.f32 	%f683, %f680, %f682, %p154;
	mul.f32 	%f684, %f1, %f683;
	abs.f32 	%f685, %f684;
	add.f32 	%f686, %f685, 0f3F800000;
	div.rn.f32 	%f687, %f684, %f686;
	st.global.f32 	[%rd25+8], %f687;
	ld.global.nc.f32 	%f688, [%rd8+12];
	ld.global.nc.f32 	%f86, [%rd9+12];
	mul.f32 	%f87, %f688, 0f40490FD0;
	mul.f32 	%f689, %f87, 0f3F22F983;
	cvt.rni.s32.f32 	%r1517, %f689;
	cvt.rn.f32.s32 	%f690, %r1517;
	fma.rn.f32 	%f691, %f690, 0fBFC90FDA, %f87;
	fma.rn.f32 	%f692, %f690, 0fB3A22168, %f691;
	fma.rn.f32 	%f1474, %f690, 0fA7C234C5, %f692;
	abs.f32 	%f89, %f87;
	setp.ltu.f32 	%p155, %f89, 0f47CE4780;
	mov.u32 	%r1513, %r1517;
	mov.f32 	%f1473, %f1474;
	@%p155 bra 	$L__BB1_132;
	setp.eq.f32 	%p156, %f89, 0f7F800000;
	@%p156 bra 	$L__BB1_131;
	mov.b32 	%r206, %f87;
	mov.b64 	%rd606, 0;
	mov.b32 	%r1510, 0;
$L__BB1_127:
	.pragma "nounroll";
	mul.wide.u32 	%rd312, %r1510, 4;
	mov.u64 	%rd313, __cudart_i2opi_f;
	add.s64 	%rd314, %rd313, %rd312;
	ld.global.nc.u32 	%r893, [%rd314];
	shl.b32 	%r894, %r206, 8;
	or.b32  	%r895, %r894, -2147483648;
	mad.wide.u32 	%rd315, %r893, %r895, %rd606;
	shr.u64 	%rd606, %rd315, 32;
	add.s64 	%rd316, %rd7, %rd312;
	st.local.u32 	[%rd316], %rd315;
	add.s32 	%r1510, %r1510, 1;
	setp.ne.s32 	%p157, %r1510, 6;
	@%p157 bra 	$L__BB1_127;
	shr.u32 	%r896, %r206, 23;
	st.local.u32 	[%rd7+24], %rd606;
	and.b32  	%r209, %r896, 31;
	and.b32  	%r897, %r896, 224;
	add.s32 	%r898, %r897, -128;
	shr.u32 	%r899, %r898, 5;
	mul.wide.u32 	%rd317, %r899, 4;
	sub.s64 	%rd58, %rd7, %rd317;
	ld.local.u32 	%r1511, [%rd58+24];
	ld.local.u32 	%r1512, [%rd58+20];
	setp.eq.s32 	%p158, %r209, 0;
	@%p158 bra 	$L__BB1_130;
	shf.l.wrap.b32 	%r1511, %r1512, %r1511, %r209;
	ld.local.u32 	%r900, [%rd58+16];
	shf.l.wrap.b32 	%r1512, %r900, %r1512, %r209;
$L__BB1_130:
	shr.u32 	%r901, %r1511, 30;
	shf.l.wrap.b32 	%r902, %r1512, %r1511, 2;
	shl.b32 	%r903, %r1512, 2;
	shr.u32 	%r904, %r902, 31;
	add.s32 	%r905, %r904, %r901;
	neg.s32 	%r906, %r905;
	setp.lt.s32 	%p159, %r206, 0;
	selp.b32 	%r1513, %r906, %r905, %p159;
	xor.b32  	%r907, %r902, %r206;
	shr.s32 	%r908, %r902, 31;
	xor.b32  	%r909, %r908, %r902;
	xor.b32  	%r910, %r908, %r903;
	cvt.u64.u32 	%rd318, %r909;
	shl.b64 	%rd319, %rd318, 32;
	cvt.u64.u32 	%rd320, %r910;
	or.b64  	%rd321, %rd319, %rd320;
	cvt.rn.f64.s64 	%fd31, %rd321;
	mul.f64 	%fd32, %fd31, 0d3BF921FB54442D19;
	cvt.rn.f32.f64 	%f693, %fd32;
	neg.f32 	%f694, %f693;
	setp.lt.s32 	%p160, %r907, 0;
	selp.f32 	%f1473, %f694, %f693, %p160;
	bra.uni 	$L__BB1_132;
$L__BB1_131:
	mov.f32 	%f695, 0f00000000;
	mul.rn.f32 	%f1473, %f87, %f695;
	mov.b32 	%r1513, 0;
$L__BB1_132:
	mul.rn.f32 	%f696, %f1473, %f1473;
	and.b32  	%r912, %r1513, 1;
	setp.eq.b32 	%p162, %r912, 1;
	selp.f32 	%f697, 0f3F800000, %f1473, %p162;
	fma.rn.f32 	%f698, %f696, %f697, 0f00000000;
	fma.rn.f32 	%f699, %f696, 0f37CBAC00, 0fBAB607ED;
	selp.f32 	%f700, %f699, 0fB94D4153, %p162;
	selp.f32 	%f701, 0f3D2AAABB, 0f3C0885E4, %p162;
	fma.rn.f32 	%f702, %f700, %f696, %f701;
	selp.f32 	%f703, 0fBEFFFFFF, 0fBE2AAAA8, %p162;
	fma.rn.f32 	%f704, %f702, %f696, %f703;
	fma.rn.f32 	%f705, %f704, %f698, %f697;
	and.b32  	%r913, %r1513, 2;
	setp.eq.s32 	%p163, %r913, 0;
	mov.f32 	%f706, 0f00000000;
	sub.f32 	%f707, %f706, %f705;
	selp.f32 	%f93, %f705, %f707, %p163;
	@%p155 bra 	$L__BB1_140;
	setp.eq.f32 	%p164, %f89, 0f7F800000;
	@%p164 bra 	$L__BB1_139;
	mov.b32 	%r218, %f87;
	shl.b32 	%r915, %r218, 8;
	or.b32  	%r219, %r915, -2147483648;
	mov.b64 	%rd607, 0;
	mov.b32 	%r1514, 0;
$L__BB1_135:
	.pragma "nounroll";
	mul.wide.u32 	%rd323, %r1514, 4;
	mov.u64 	%rd324, __cudart_i2opi_f;
	add.s64 	%rd325, %rd324, %rd323;
	ld.global.nc.u32 	%r916, [%rd325];
	mad.wide.u32 	%rd326, %r916, %r219, %rd607;
	shr.u64 	%rd607, %rd326, 32;
	add.s64 	%rd327, %rd6, %rd323;
	st.local.u32 	[%rd327], %rd326;
	add.s32 	%r1514, %r1514, 1;
	setp.ne.s32 	%p165, %r1514, 6;
	@%p165 bra 	$L__BB1_135;
	shr.u32 	%r917, %r218, 23;
	st.local.u32 	[%rd6+24], %rd607;
	and.b32  	%r222, %r917, 31;
	and.b32  	%r918, %r917, 224;
	add.s32 	%r919, %r918, -128;
	shr.u32 	%r920, %r919, 5;
	mul.wide.u32 	%rd328, %r920, 4;
	sub.s64 	%rd61, %rd6, %rd328;
	ld.local.u32 	%r1515, [%rd61+24];
	ld.local.u32 	%r1516, [%rd61+20];
	setp.eq.s32 	%p166, %r222, 0;
	@%p166 bra 	$L__BB1_138;
	shf.l.wrap.b32 	%r1515, %r1516, %r1515, %r222;
	ld.local.u32 	%r921, [%rd61+16];
	shf.l.wrap.b32 	%r1516, %r921, %r1516, %r222;
$L__BB1_138:
	shr.u32 	%r922, %r1515, 30;
	shf.l.wrap.b32 	%r923, %r1516, %r1515, 2;
	shl.b32 	%r924, %r1516, 2;
	shr.u32 	%r925, %r923, 31;
	add.s32 	%r926, %r925, %r922;
	neg.s32 	%r927, %r926;
	setp.lt.s32 	%p167, %r218, 0;
	selp.b32 	%r1517, %r927, %r926, %p167;
	xor.b32  	%r928, %r923, %r218;
	shr.s32 	%r929, %r923, 31;
	xor.b32  	%r930, %r929, %r923;
	xor.b32  	%r931, %r929, %r924;
	cvt.u64.u32 	%rd329, %r930;
	shl.b64 	%rd330, %rd329, 32;
	cvt.u64.u32 	%rd331, %r931;
	or.b64  	%rd332, %rd330, %rd331;
	cvt.rn.f64.s64 	%fd33, %rd332;
	mul.f64 	%fd34, %fd33, 0d3BF921FB54442D19;
	cvt.rn.f32.f64 	%f708, %fd34;
	neg.f32 	%f709, %f708;
	setp.lt.s32 	%p168, %r928, 0;
	selp.f32 	%f1474, %f709, %f708, %p168;
	bra.uni 	$L__BB1_140;
$L__BB1_139:
	mov.f32 	%f710, 0f00000000;
	mul.rn.f32 	%f1474, %f87, %f710;
	mov.b32 	%r1517, 0;
$L__BB1_140:
	add.s32 	%r933, %r1517, 1;
	mul.rn.f32 	%f711, %f1474, %f1474;
	and.b32  	%r934, %r1517, 1;
	setp.eq.b32 	%p169, %r934, 1;
	selp.f32 	%f712, %f1474, 0f3F800000, %p169;
	fma.rn.f32 	%f713, %f711, %f712, 0f00000000;
	fma.rn.f32 	%f714, %f711, 0f37CBAC00, 0fBAB607ED;
	selp.f32 	%f715, 0fB94D4153, %f714, %p169;
	selp.f32 	%f716, 0f3C0885E4, 0f3D2AAABB, %p169;
	fma.rn.f32 	%f717, %f715, %f711, %f716;
	selp.f32 	%f718, 0fBE2AAAA8, 0fBEFFFFFF, %p169;
	fma.rn.f32 	%f719, %f717, %f711, %f718;
	fma.rn.f32 	%f720, %f719, %f713, %f712;
	and.b32  	%r935, %r933, 2;
	setp.eq.s32 	%p170, %r935, 0;
	mov.f32 	%f721, 0f00000000;
	sub.f32 	%f722, %f721, %f720;
	selp.f32 	%f723, %f720, %f722, %p170;
	abs.f32 	%f724, %f723;
	abs.f32 	%f725, %f93;
	setp.gt.f32 	%p171, %f725, %f724;
	selp.f32 	%f726, %f725, %f724, %p171;
	selp.f32 	%f727, %f724, %f725, %p171;
	div.rn.f32 	%f728, %f727, %f726;
	mul.f32 	%f729, %f728, %f728;
	fma.rn.f32 	%f730, %f729, 0f3B33710B, 0fBC807748;
	fma.rn.f32 	%f731, %f730, %f729, 0f3D2CDAB2;
	fma.rn.f32 	%f732, %f731, %f729, 0fBD992D10;
	fma.rn.f32 	%f733, %f732, %f729, 0f3DD9EA6C;
	fma.rn.f32 	%f734, %f733, %f729, 0fBE117CB1;
	fma.rn.f32 	%f735, %f734, %f729, 0f3E4CBCE0;
	fma.rn.f32 	%f736, %f735, %f729, 0fBEAAAA7D;
	mul.f32 	%f737, %f729, %f736;
	fma.rn.f32 	%f738, %f737, %f728, %f728;
	neg.f32 	%f739, %f738;
	fma.rn.f32 	%f740, 0f3F6EE581, 0f3FD774EB, %f739;
	selp.f32 	%f741, %f740, %f738, %p171;
	selp.f32 	%f742, 0f3F6EE581, 0f3FEEE581, %p171;
	selp.f32 	%f743, %f738, %f739, %p171;
	mov.b32 	%r936, %f723;
	fma.rn.f32 	%f744, %f742, 0f3FD774EB, %f743;
	setp.lt.s32 	%p172, %r936, 0;
	selp.f32 	%f745, %f744, %f741, %p172;
	add.f32 	%f746, %f725, %f724;
	setp.eq.f32 	%p173, %f726, 0f00000000;
	selp.f32 	%f747, 0f40490FDB, 0f00000000, %p172;
	setp.eq.f32 	%p174, %f724, %f725;
	selp.f32 	%f748, 0f4016CBE4, 0f3F490FDB, %p172;
	selp.f32 	%f749, %f748, %f745, %p174;
	selp.f32 	%f750, %f747, %f749, %p173;
	abs.f32 	%f751, %f746;
	setp.nan.f32 	%p175, %f751, %f751;
	copysign.f32 	%f752, %f93, %f750;
	selp.f32 	%f97, %f746, %f752, %p175;
	mul.f32 	%f98, %f86, 0f40490FD0;
	mul.f32 	%f753, %f98, 0f3F22F983;
	cvt.rni.s32.f32 	%r1525, %f753;
	cvt.rn.f32.s32 	%f754, %r1525;
	fma.rn.f32 	%f755, %f754, 0fBFC90FDA, %f98;
	fma.rn.f32 	%f756, %f754, 0fB3A22168, %f755;
	fma.rn.f32 	%f1476, %f754, 0fA7C234C5, %f756;
	abs.f32 	%f100, %f98;
	setp.ltu.f32 	%p176, %f100, 0f47CE4780;
	mov.u32 	%r1521, %r1525;
	mov.f32 	%f1475, %f1476;
	@%p176 bra 	$L__BB1_148;
	setp.eq.f32 	%p177, %f100, 0f7F800000;
	@%p177 bra 	$L__BB1_147;
	mov.b32 	%r232, %f98;
	mov.b64 	%rd608, 0;
	mov.b32 	%r1518, 0;
$L__BB1_143:
	.pragma "nounroll";
	mul.wide.u32 	%rd334, %r1518, 4;
	mov.u64 	%rd335, __cudart_i2opi_f;
	add.s64 	%rd336, %rd335, %rd334;
	ld.global.nc.u32 	%r938, [%rd336];
	shl.b32 	%r939, %r232, 8;
	or.b32  	%r940, %r939, -2147483648;
	mad.wide.u32 	%rd337, %r938, %r940, %rd608;
	shr.u64 	%rd608, %rd337, 32;
	add.s64 	%rd338, %rd5, %rd334;
	st.local.u32 	[%rd338], %rd337;
	add.s32 	%r1518, %r1518, 1;
	setp.ne.s32 	%p178, %r1518, 6;
	@%p178 bra 	$L__BB1_143;
	shr.u32 	%r941, %r232, 23;
	st.local.u32 	[%rd5+24], %rd608;
	and.b32  	%r235, %r941, 31;
	and.b32  	%r942, %r941, 224;
	add.s32 	%r943, %r942, -128;
	shr.u32 	%r944, %r943, 5;
	mul.wide.u32 	%rd339, %r944, 4;
	sub.s64 	%rd64, %rd5, %rd339;
	ld.local.u32 	%r1519, [%rd64+24];
	ld.local.u32 	%r1520, [%rd64+20];
	setp.eq.s32 	%p179, %r235, 0;
	@%p179 bra 	$L__BB1_146;
	shf.l.wrap.b32 	%r1519, %r1520, %r1519, %r235;
	ld.local.u32 	%r945, [%rd64+16];
	shf.l.wrap.b32 	%r1520, %r945, %r1520, %r235;
$L__BB1_146:
	shr.u32 	%r946, %r1519, 30;
	shf.l.wrap.b32 	%r947, %r1520, %r1519, 2;
	shl.b32 	%r948, %r1520, 2;
	shr.u32 	%r949, %r947, 31;
	add.s32 	%r950, %r949, %r946;
	neg.s32 	%r951, %r950;
	setp.lt.s32 	%p180, %r232, 0;
	selp.b32 	%r1521, %r951, %r950, %p180;
	xor.b32  	%r952, %r947, %r232;
	shr.s32 	%r953, %r947, 31;
	xor.b32  	%r954, %r953, %r947;
	xor.b32  	%r955, %r953, %r948;
	cvt.u64.u32 	%rd340, %r954;
	shl.b64 	%rd341, %rd340, 32;
	cvt.u64.u32 	%rd342, %r955;
	or.b64  	%rd343, %rd341, %rd342;
	cvt.rn.f64.s64 	%fd35, %rd343;
	mul.f64 	%fd36, %fd35, 0d3BF921FB54442D19;
	cvt.rn.f32.f64 	%f757, %fd36;
	neg.f32 	%f758, %f757;
	setp.lt.s32 	%p181, %r952, 0;
	selp.f32 	%f1475, %f758, %f757, %p181;
	bra.uni 	$L__BB1_148;
$L__BB1_147:
	mov.f32 	%f759, 0f00000000;
	mul.rn.f32 	%f1475, %f98, %f759;
	mov.b32 	%r1521, 0;
$L__BB1_148:
	mul.rn.f32 	%f760, %f1475, %f1475;
	and.b32  	%r957, %r1521, 1;
	setp.eq.b32 	%p183, %r957, 1;
	selp.f32 	%f761, 0f3F800000, %f1475, %p183;
	fma.rn.f32 	%f762, %f760, %f761, 0f00000000;
	fma.rn.f32 	%f763, %f760, 0f37CBAC00, 0fBAB607ED;
	selp.f32 	%f764, %f763, 0fB94D4153, %p183;
	selp.f32 	%f765, 0f3D2AAABB, 0f3C0885E4, %p183;
	fma.rn.f32 	%f766, %f764, %f760, %f765;
	selp.f32 	%f767, 0fBEFFFFFF, 0fBE2AAAA8, %p183;
	fma.rn.f32 	%f768, %f766, %f760, %f767;
	fma.rn.f32 	%f769, %f768, %f762, %f761;
	and.b32  	%r958, %r1521, 2;
	setp.eq.s32 	%p184, %r958, 0;
	mov.f32 	%f770, 0f00000000;
	sub.f32 	%f771, %f770, %f769;
	selp.f32 	%f104, %f769, %f771, %p184;
	@%p176 bra 	$L__BB1_156;
	setp.eq.f32 	%p185, %f100, 0f7F800000;
	@%p185 bra 	$L__BB1_155;
	mov.b32 	%r244, %f98;
	shl.b32 	%r960, %r244, 8;
	or.b32  	%r245, %r960, -2147483648;
	mov.b64 	%rd609, 0;
	mov.b32 	%r1522, 0;
$L__BB1_151:
	.pragma "nounroll";
	mul.wide.u32 	%rd345, %r1522, 4;
	mov.u64 	%rd346, __cudart_i2opi_f;
	add.s64 	%rd347, %rd346, %rd345;
	ld.global.nc.u32 	%r961, [%rd347];
	mad.wide.u32 	%rd348, %r961, %r245, %rd609;
	shr.u64 	%rd609, %rd348, 32;
	add.s64 	%rd349, %rd4, %rd345;
	st.local.u32 	[%rd349], %rd348;
	add.s32 	%r1522, %r1522, 1;
	setp.ne.s32 	%p186, %r1522, 6;
	@%p186 bra 	$L__BB1_151;
	shr.u32 	%r962, %r244, 23;
	st.local.u32 	[%rd4+24], %rd609;
	and.b32  	%r248, %r962, 31;
	and.b32  	%r963, %r962, 224;
	add.s32 	%r964, %r963, -128;
	shr.u32 	%r965, %r964, 5;
	mul.wide.u32 	%rd350, %r965, 4;
	sub.s64 	%rd67, %rd4, %rd350;
	ld.local.u32 	%r1523, [%rd67+24];
	ld.local.u32 	%r1524, [%rd67+20];
	setp.eq.s32 	%p187, %r248, 0;
	@%p187 bra 	$L__BB1_154;
	shf.l.wrap.b32 	%r1523, %r1524, %r1523, %r248;
	ld.local.u32 	%r966, [%rd67+16];
	shf.l.wrap.b32 	%r1524, %r966, %r1524, %r248;
$L__BB1_154:
	shr.u32 	%r967, %r1523, 30;
	shf.l.wrap.b32 	%r968, %r1524, %r1523, 2;
	shl.b32 	%r969, %r1524, 2;
	shr.u32 	%r970, %r968, 31;
	add.s32 	%r971, %r970, %r967;
	neg.s32 	%r972, %r971;
	setp.lt.s32 	%p188, %r244, 0;
	selp.b32 	%r1525, %r972, %r971, %p188;
	xor.b32  	%r973, %r968, %r244;
	shr.s32 	%r974, %r968, 31;
	xor.b32  	%r975, %r974, %r968;
	xor.b32  	%r976, %r974, %r969;
	cvt.u64.u32 	%rd351, %r975;
	shl.b64 	%rd352, %rd351, 32;
	cvt.u64.u32 	%rd353, %r976;
	or.b64  	%rd354, %rd352, %rd353;
	cvt.rn.f64.s64 	%fd37, %rd354;
	mul.f64 	%fd38, %fd37, 0d3BF921FB54442D19;
	cvt.rn.f32.f64 	%f772, %fd38;
	neg.f32 	%f773, %f772;
	setp.lt.s32 	%p189, %r973, 0;
	selp.f32 	%f1476, %f773, %f772, %p189;
	bra.uni 	$L__BB1_156;
$L__BB1_155:
	mov.f32 	%f774, 0f00000000;
	mul.rn.f32 	%f1476, %f98, %f774;
	mov.b32 	%r1525, 0;
$L__BB1_156:
	add.s32 	%r978, %r1525, 1;
	mul.rn.f32 	%f775, %f1476, %f1476;
	and.b32  	%r979, %r1525, 1;
	setp.eq.b32 	%p190, %r979, 1;
	selp.f32 	%f776, %f1476, 0f3F800000, %p190;
	fma.rn.f32 	%f777, %f775, %f776, 0f00000000;
	fma.rn.f32 	%f778, %f775, 0f37CBAC00, 0fBAB607ED;
	selp.f32 	%f779, 0fB94D4153, %f778, %p190;
	selp.f32 	%f780, 0f3C0885E4, 0f3D2AAABB, %p190;
	fma.rn.f32 	%f781, %f779, %f775, %f780;
	selp.f32 	%f782, 0fBE2AAAA8, 0fBEFFFFFF, %p190;
	fma.rn.f32 	%f783, %f781, %f775, %f782;
	fma.rn.f32 	%f784, %f783, %f777, %f776;
	and.b32  	%r980, %r978, 2;
	setp.eq.s32 	%p191, %r980, 0;
	mov.f32 	%f785, 0f00000000;
	sub.f32 	%f786, %f785, %f784;
	selp.f32 	%f787, %f784, %f786, %p191;
	abs.f32 	%f788, %f787;
	abs.f32 	%f789, %f104;
	setp.gt.f32 	%p192, %f789, %f788;
	selp.f32 	%f790, %f789, %f788, %p192;
	selp.f32 	%f791, %f788, %f789, %p192;
	div.rn.f32 	%f792, %f791, %f790;
	mul.f32 	%f793, %f792, %f792;
	fma.rn.f32 	%f794, %f793, 0f3B33710B, 0fBC807748;
	fma.rn.f32 	%f795, %f794, %f793, 0f3D2CDAB2;
	fma.rn.f32 	%f796, %f795, %f793, 0fBD992D10;
	fma.rn.f32 	%f797, %f796, %f793, 0f3DD9EA6C;
	fma.rn.f32 	%f798, %f797, %f793, 0fBE117CB1;
	fma.rn.f32 	%f799, %f798, %f793, 0f3E4CBCE0;
	fma.rn.f32 	%f800, %f799, %f793, 0fBEAAAA7D;
	mul.f32 	%f801, %f793, %f800;
	fma.rn.f32 	%f802, %f801, %f792, %f792;
	neg.f32 	%f803, %f802;
	fma.rn.f32 	%f804, 0f3F6EE581, 0f3FD774EB, %f803;
	selp.f32 	%f805, %f804, %f802, %p192;
	selp.f32 	%f806, 0f3F6EE581, 0f3FEEE581, %p192;
	selp.f32 	%f807, %f802, %f803, %p192;
	mov.b32 	%r981, %f787;
	fma.rn.f32 	%f808, %f806, 0f3FD774EB, %f807;
	setp.lt.s32 	%p193, %r981, 0;
	selp.f32 	%f809, %f808, %f805, %p193;
	add.f32 	%f810, %f789, %f788;
	setp.eq.f32 	%p194, %f790, 0f00000000;
	selp.f32 	%f811, 0f40490FDB, 0f00000000, %p193;
	setp.eq.f32 	%p195, %f788, %f789;
	selp.f32 	%f812, 0f4016CBE4, 0f3F490FDB, %p193;
	selp.f32 	%f813, %f812, %f809, %p195;
	selp.f32 	%f814, %f811, %f813, %p194;
	abs.f32 	%f815, %f810;
	setp.nan.f32 	%p196, %f815, %f815;
	copysign.f32 	%f816, %f104, %f814;
	selp.f32 	%f817, %f810, %f816, %p196;
	sub.f32 	%f108, %f97, %f817;
	mul.f32 	%f818, %f108, 0f3F22F983;
	cvt.rni.s32.f32 	%r1529, %f818;
	cvt.rn.f32.s32 	%f819, %r1529;
	fma.rn.f32 	%f820, %f819, 0fBFC90FDA, %f108;
	fma.rn.f32 	%f821, %f819, 0fB3A22168, %f820;
	fma.rn.f32 	%f1477, %f819, 0fA7C234C5, %f821;
	abs.f32 	%f110, %f108;
	setp.ltu.f32 	%p197, %f110, 0f47CE4780;
	@%p197 bra 	$L__BB1_164;
	setp.eq.f32 	%p198, %f110, 0f7F800000;
	@%p198 bra 	$L__BB1_163;
	mov.b32 	%r258, %f108;
	shl.b32 	%r983, %r258, 8;
	or.b32  	%r259, %r983, -2147483648;
	mov.b64 	%rd610, 0;
	mov.b32 	%r1526, 0;
$L__BB1_159:
	.pragma "nounroll";
	mul.wide.u32 	%rd356, %r1526, 4;
	mov.u64 	%rd357, __cudart_i2opi_f;
	add.s64 	%rd358, %rd357, %rd356;
	ld.global.nc.u32 	%r984, [%rd358];
	mad.wide.u32 	%rd359, %r984, %r259, %rd610;
	shr.u64 	%rd610, %rd359, 32;
	add.s64 	%rd360, %rd3, %rd356;
	st.local.u32 	[%rd360], %rd359;
	add.s32 	%r1526, %r1526, 1;
	setp.ne.s32 	%p199, %r1526, 6;
	@%p199 bra 	$L__BB1_159;
	shr.u32 	%r985, %r258, 23;
	st.local.u32 	[%rd3+24], %rd610;
	and.b32  	%r262, %r985, 31;
	and.b32  	%r986, %r985, 224;
	add.s32 	%r987, %r986, -128;
	shr.u32 	%r988, %r987, 5;
	mul.wide.u32 	%rd361, %r988, 4;
	sub.s64 	%rd70, %rd3, %rd361;
	ld.local.u32 	%r1527, [%rd70+24];
	ld.local.u32 	%r1528, [%rd70+20];
	setp.eq.s32 	%p200, %r262, 0;
	@%p200 bra 	$L__BB1_162;
	shf.l.wrap.b32 	%r1527, %r1528, %r1527, %r262;
	ld.local.u32 	%r989, [%rd70+16];
	shf.l.wrap.b32 	%r1528, %r989, %r1528, %r262;
$L__BB1_162:
	shr.u32 	%r990, %r1527, 30;
	shf.l.wrap.b32 	%r991, %r1528, %r1527, 2;
	shl.b32 	%r992, %r1528, 2;
	shr.u32 	%r993, %r991, 31;
	add.s32 	%r994, %r993, %r990;
	neg.s32 	%r995, %r994;
	setp.lt.s32 	%p201, %r258, 0;
	selp.b32 	%r1529, %r995, %r994, %p201;
	xor.b32  	%r996, %r991, %r258;
	shr.s32 	%r997, %r991, 31;
	xor.b32  	%r998, %r997, %r991;
	xor.b32  	%r999, %r997, %r992;
	cvt.u64.u32 	%rd362, %r998;
	shl.b64 	%rd363, %rd362, 32;
	cvt.u64.u32 	%rd364, %r999;
	or.b64  	%rd365, %rd363, %rd364;
	cvt.rn.f64.s64 	%fd39, %rd365;
	mul.f64 	%fd40, %fd39, 0d3BF921FB54442D19;
	cvt.rn.f32.f64 	%f822, %fd40;
	neg.f32 	%f823, %f822;
	setp.lt.s32 	%p202, %r996, 0;
	selp.f32 	%f1477, %f823, %f822, %p202;
	bra.uni 	$L__BB1_164;
$L__BB1_163:
	mov.f32 	%f824, 0f00000000;
	mul.rn.f32 	%f1477, %f108, %f824;
	mov.b32 	%r1529, 0;
$L__BB1_164:
	add.s32 	%r1001, %r1529, 1;
	mul.rn.f32 	%f825, %f1477, %f1477;
	and.b32  	%r1002, %r1529, 1;
	setp.eq.b32 	%p203, %r1002, 1;
	selp.f32 	%f826, %f1477, 0f3F800000, %p203;
	fma.rn.f32 	%f827, %f825, %f826, 0f00000000;
	fma.rn.f32 	%f828, %f825, 0f37CBAC00, 0fBAB607ED;
	selp.f32 	%f829, 0fB94D4153, %f828, %p203;
	selp.f32 	%f830, 0f3C0885E4, 0f3D2AAABB, %p203;
	fma.rn.f32 	%f831, %f829, %f825, %f830;
	selp.f32 	%f832, 0fBE2AAAA8, 0fBEFFFFFF, %p203;
	fma.rn.f32 	%f833, %f831, %f825, %f832;
	fma.rn.f32 	%f834, %f833, %f827, %f826;
	and.b32  	%r1003, %r1001, 2;
	setp.eq.s32 	%p204, %r1003, 0;
	mov.f32 	%f835, 0f00000000;
	sub.f32 	%f836, %f835, %f834;
	selp.f32 	%f837, %f834, %f836, %p204;
	mul.f32 	%f838, %f1, %f837;
	abs.f32 	%f839, %f838;
	add.f32 	%f840, %f839, 0f3F800000;
	div.rn.f32 	%f841, %f838, %f840;
	st.global.f32 	[%rd25+12], %f841;
	ld.global.nc.f32 	%f842, [%rd8+16];
	ld.global.nc.f32 	%f114, [%rd9+16];
	mul.f32 	%f115, %f842, 0f40490FD0;
	mul.f32 	%f843, %f115, 0f3F22F983;
	cvt.rni.s32.f32 	%r1537, %f843;
	cvt.rn.f32.s32 	%f844, %r1537;
	fma.rn.f32 	%f845, %f844, 0fBFC90FDA, %f115;
	fma.rn.f32 	%f846, %f844, 0fB3A22168, %f845;
	fma.rn.f32 	%f1479, %f844, 0fA7C234C5, %f846;
	abs.f32 	%f117, %f115;
	setp.ltu.f32 	%p205, %f117, 0f47CE4780;
	mov.u32 	%r1533, %r1537;
	mov.f32 	%f1478, %f1479;
	@%p205 bra 	$L__BB1_172;
	setp.eq.f32 	%p206, %f117, 0f7F800000;
	@%p206 bra 	$L__BB1_171;
	mov.b32 	%r272, %f115;
	mov.b64 	%rd611, 0;
	mov.b32 	%r1530, 0;
$L__BB1_167:
	.pragma "nounroll";
	mul.wide.u32 	%rd367, %r1530, 4;
	mov.u64 	%rd368, __cudart_i2opi_f;
	add.s64 	%rd369, %rd368, %rd367;
	ld.global.nc.u32 	%r1005, [%rd369];
	shl.b32 	%r1006, %r272, 8;
	or.b32  	%r1007, %r1006, -2147483648;
	mad.wide.u32 	%rd370, %r1005, %r1007, %rd611;
	shr.u64 	%rd611, %rd370, 32;
	add.s64 	%rd371, %rd7, %rd367;
	st.local.u32 	[%rd371], %rd370;
	add.s32 	%r1530, %r1530, 1;
	setp.ne.s32 	%p207, %r1530, 6;
	@%p207 bra 	$L__BB1_167;
	shr.u32 	%r1008, %r272, 23;
	st.local.u32 	[%rd7+24], %rd611;
	and.b32  	%r275, %r1008, 31;
	and.b32  	%r1009, %r1008, 224;
	add.s32 	%r1010, %r1009, -128;
	shr.u32 	%r1011, %r1010, 5;
	mul.wide.u32 	%rd372, %r1011, 4;
	sub.s64 	%rd73, %rd7, %rd372;
	ld.local.u32 	%r1531, [%rd73+24];
	ld.local.u32 	%r1532, [%rd73+20];
	setp.eq.s32 	%p208, %r275, 0;
	@%p208 bra 	$L__BB1_170;
	shf.l.wrap.b32 	%r1531, %r1532, %r1531, %r275;
	ld.local.u32 	%r1012, [%rd73+16];
	shf.l.wrap.b32 	%r1532, %r1012, %r1532, %r275;
$L__BB1_170:
	shr.u32 	%r1013, %r1531, 30;
	shf.l.wrap.b32 	%r1014, %r1532, %r1531, 2;
	shl.b32 	%r1015, %r1532, 2;
	shr.u32 	%r1016, %r1014, 31;
	add.s32 	%r1017, %r1016, %r1013;
	neg.s32 	%r1018, %r1017;
	setp.lt.s32 	%p209, %r272, 0;
	selp.b32 	%r1533, %r1018, %r1017, %p209;
	xor.b32  	%r1019, %r1014, %r272;
	shr.s32 	%r1020, %r1014, 31;
	xor.b32  	%r1021, %r1020, %r1014;
	xor.b32  	%r1022, %r1020, %r1015;
	cvt.u64.u32 	%rd373, %r1021;
	shl.b64 	%rd374, %rd373, 32;
	cvt.u64.u32 	%rd375, %r1022;
	or.b64  	%rd376, %rd374, %rd375;
	cvt.rn.f64.s64 	%fd41, %rd376;
	mul.f64 	%fd42, %fd41, 0d3BF921FB54442D19;
	cvt.rn.f32.f64 	%f847, %fd42;
	neg.f32 	%f848, %f847;
	setp.lt.s32 	%p210, %r1019, 0;
	selp.f32 	%f1478, %f848, %f847, %p210;
	bra.uni 	$L__BB1_172;
$L__BB1_171:
	mov.f32 	%f849, 0f00000000;
	mul.rn.f32 	%f1478, %f115, %f849;
	mov.b32 	%r1533, 0;
$L__BB1_172:
	mul.rn.f32 	%f850, %f1478, %f1478;
	and.b32  	%r1024, %r1533, 1;
	setp.eq.b32 	%p212, %r1024, 1;
	selp.f32 	%f851, 0f3F800000, %f1478, %p212;
	fma.rn.f32 	%f852, %f850, %f851, 0f00000000;
	fma.rn.f32 	%f853, %f850, 0f37CBAC00, 0fBAB607ED;
	selp.f32 	%f854, %f853, 0fB94D4153, %p212;
	selp.f32 	%f855, 0f3D2AAABB, 0f3C0885E4, %p212;
	fma.rn.f32 	%f856, %f854, %f850, %f855;
	selp.f32 	%f857, 0fBEFFFFFF, 0fBE2AAAA8, %p212;
	fma.rn.f32 	%f858, %f856, %f850, %f857;
	fma.rn.f32 	%f859, %f858, %f852, %f851;
	and.b32  	%r1025, %r1533, 2;
	setp.eq.s32 	%p213, %r1025, 0;
	mov.f32 	%f860, 0f00000000;
	sub.f32 	%f861, %f860, %f859;
	selp.f32 	%f121, %f859, %f861, %p213;
	@%p205 bra 	$L__BB1_180;
	setp.eq.f32 	%p214, %f117, 0f7F800000;
	@%p214 bra 	$L__BB1_179;
	mov.b32 	%r284, %f115;
	shl.b32 	%r1027, %r284, 8;
	or.b32  	%r285, %r1027, -2147483648;
	mov.b64 	%rd612, 0;
	mov.b32 	%r1534, 0;
$L__BB1_175:
	.pragma "nounroll";
	mul.wide.u32 	%rd378, %r1534, 4;
	mov.u64 	%rd379, __cudart_i2opi_f;
	add.s64 	%rd380, %rd379, %rd378;
	ld.global.nc.u32 	%r1028, [%rd380];
	mad.wide.u32 	%rd381, %r1028, %r285, %rd612;
	shr.u64 	%rd612, %rd381, 32;
	add.s64 	%rd382, %rd6, %rd378;
	st.local.u32 	[%rd382], %rd381;
	add.s32 	%r1534, %r1534, 1;
	setp.ne.s32 	%p215, %r1534, 6;
	@%p215 bra 	$L__BB1_175;
	shr.u32 	%r1029, %r284, 23;
	st.local.u32 	[%rd6+24], %rd612;
	and.b32  	%r288, %r1029, 31;
	and.b32  	%r1030, %r1029, 224;
	add.s32 	%r1031, %r1030, -128;
	shr.u32 	%r1032, %r1031, 5;
	mul.wide.u32 	%rd383, %r1032, 4;
	sub.s64 	%rd76, %rd6, %rd383;
	ld.local.u32 	%r1535, [%rd76+24];
	ld.local.u32 	%r1536, [%rd76+20];
	setp.eq.s32 	%p216, %r288, 0;
	@%p216 bra 	$L__BB1_178;
	shf.l.wrap.b32 	%r1535, %r1536, %r1535, %r288;
	ld.local.u32 	%r1033, [%rd76+16];
	shf.l.wrap.b32 	%r1536, %r1033, %r1536, %r288;
$L__BB1_178:
	shr.u32 	%r1034, %r1535, 30;
	shf.l.wrap.b32 	%r1035, %r1536, %r1535, 2;
	shl.b32 	%r1036, %r1536, 2;
	shr.u32 	%r1037, %r1035, 31;
	add.s32 	%r1038, %r1037, %r1034;
	neg.s32 	%r1039, %r1038;
	setp.lt.s32 	%p217, %r284, 0;
	selp.b32 	%r1537, %r1039, %r1038, %p217;
	xor.b32  	%r1040, %r1035, %r284;
	shr.s32 	%r1041, %r1035, 31;
	xor.b32  	%r1042, %r1041, %r1035;
	xor.b32  	%r1043, %r1041, %r1036;
	cvt.u64.u32 	%rd384, %r1042;
	shl.b64 	%rd385, %rd384, 32;
	cvt.u64.u32 	%rd386, %r1043;
	or.b64  	%rd387, %rd385, %rd386;
	cvt.rn.f64.s64 	%fd43, %rd387;
	mul.f64 	%fd44, %fd43, 0d3BF921FB54442D19;
	cvt.rn.f32.f64 	%f862, %fd44;
	neg.f32 	%f863, %f862;
	setp.lt.s32 	%p218, %r1040, 0;
	selp.f32 	%f1479, %f863, %f862, %p218;
	bra.uni 	$L__BB1_180;
$L__BB1_179:
	mov.f32 	%f864, 0f00000000;
	mul.rn.f32 	%f1479, %f115, %f864;
	mov.b32 	%r1537, 0;
$L__BB1_180:
	add.s32 	%r1045, %r1537, 1;
	mul.rn.f32 	%f865, %f1479, %f1479;
	and.b32  	%r1046, %r1537, 1;
	setp.eq.b32 	%p219, %r1046, 1;
	selp.f32 	%f866, %f1479, 0f3F800000, %p219;
	fma.rn.f32 	%f867, %f865, %f866, 0f00000000;
	fma.rn.f32 	%f868, %f865, 0f37CBAC00, 0fBAB607ED;
	selp.f32 	%f869, 0fB94D4153, %f868, %p219;
	selp.f32 	%f870, 0f3C0885E4, 0f3D2AAABB, %p219;
	fma.rn.f32 	%f871, %f869, %f865, %f870;
	selp.f32 	%f872, 0fBE2AAAA8, 0fBEFFFFFF, %p219;
	fma.rn.f32 	%f873, %f871, %f865, %f872;
	fma.rn.f32 	%f874, %f873, %f867, %f866;
	and.b32  	%r1047, %r1045, 2;
	setp.eq.s32 	%p220, %r1047, 0;
	mov.f32 	%f875, 0f00000000;
	sub.f32 	%f876, %f875, %f874;
	selp.f32 	%f877, %f874, %f876, %p220;
	abs.f32 	%f878, %f877;
	abs.f32 	%f879, %f121;
	setp.gt.f32 	%p221, %f879, %f878;
	selp.f32 	%f880, %f879, %f878, %p221;
	selp.f32 	%f881, %f878, %f879, %p221;
	div.rn.f32 	%f882, %f881, %f880;
	mul.f32 	%f883, %f882, %f882;
	fma.rn.f32 	%f884, %f883, 0f3B33710B, 0fBC807748;
	fma.rn.f32 	%f885, %f884, %f883, 0f3D2CDAB2;
	fma.rn.f32 	%f886, %f885, %f883, 0fBD992D10;
	fma.rn.f32 	%f887, %f886, %f883, 0f3DD9EA6C;
	fma.rn.f32 	%f888, %f887, %f883, 0fBE117CB1;
	fma.rn.f32 	%f889, %f888, %f883, 0f3E4CBCE0;
	fma.rn.f32 	%f890, %f889, %f883, 0fBEAAAA7D;
	mul.f32 	%f891, %f883, %f890;
	fma.rn.f32 	%f892, %f891, %f882, %f882;
	neg.f32 	%f893, %f892;
	fma.rn.f32 	%f894, 0f3F6EE581, 0f3FD774EB, %f893;
	selp.f32 	%f895, %f894, %f892, %p221;
	selp.f32 	%f896, 0f3F6EE581, 0f3FEEE581, %p221;
	selp.f32 	%f897, %f892, %f893, %p221;
	mov.b32 	%r1048, %f877;
	fma.rn.f32 	%f898, %f896, 0f3FD774EB, %f897;
	setp.lt.s32 	%p222, %r1048, 0;
	selp.f32 	%f899, %f898, %f895, %p222;
	add.f32 	%f900, %f879, %f878;
	setp.eq.f32 	%p223, %f880, 0f00000000;
	selp.f32 	%f901, 0f40490FDB, 0f00000000, %p222;
	setp.eq.f32 	%p224, %f878, %f879;
	selp.f32 	%f902, 0f4016CBE4, 0f3F490FDB, %p222;
	selp.f32 	%f903, %f902, %f899, %p224;
	selp.f32 	%f904, %f901, %f903, %p223;
	abs.f32 	%f905, %f900;
	setp.nan.f32 	%p225, %f905, %f905;
	copysign.f32 	%f906, %f121, %f904;
	selp.f32 	%f125, %f900, %f906, %p225;
	mul.f32 	%f126, %f114, 0f40490FD0;
	mul.f32 	%f907, %f126, 0f3F22F983;
	cvt.rni.s32.f32 	%r1545, %f907;
	cvt.rn.f32.s32 	%f908, %r1545;
	fma.rn.f32 	%f909, %f908, 0fBFC90FDA, %f126;
	fma.rn.f32 	%f910, %f908, 0fB3A22168, %f909;
	fma.rn.f32 	%f1481, %f908, 0fA7C234C5, %f910;
	abs.f32 	%f128, %f126;
	setp.ltu.f32 	%p226, %f128, 0f47CE4780;
	mov.u32 	%r1541, %r1545;
	mov.f32 	%f1480, %f1481;
	@%p226 bra 	$L__BB1_188;
	setp.eq.f32 	%p227, %f128, 0f7F800000;
	@%p227 bra 	$L__BB1_187;
	mov.b32 	%r298, %f126;
	mov.b64 	%rd613, 0;
	mov.b32 	%r1538, 0;
$L__BB1_183:
	.pragma "nounroll";
	mul.wide.u32 	%rd389, %r1538, 4;
	mov.u64 	%rd390, __cudart_i2opi_f;
	add.s64 	%rd391, %rd390, %rd389;
	ld.global.nc.u32 	%r1050, [%rd391];
	shl.b32 	%r1051, %r298, 8;
	or.b32  	%r1052, %r1051, -2147483648;
	mad.wide.u32 	%rd392, %r1050, %r1052, %rd613;
	shr.u64 	%rd613, %rd392, 32;
	add.s64 	%rd393, %rd5, %rd389;
	st.local.u32 	[%rd393], %rd392;
	add.s32 	%r1538, %r1538, 1;
	setp.ne.s32 	%p228, %r1538, 6;
	@%p228 bra 	$L__BB1_183;
	shr.u32 	%r1053, %r298, 23;
	st.local.u32 	[%rd5+24], %rd613;
	and.b32  	%r301, %r1053, 31;
	and.b32  	%r1054, %r1053, 224;
	add.s32 	%r1055, %r1054, -128;
	shr.u32 	%r1056, %r1055, 5;
	mul.wide.u32 	%rd394, %r1056, 4;
	sub.s64 	%rd79, %rd5, %rd394;
	ld.local.u32 	%r1539, [%rd79+24];
	ld.local.u32 	%r1540, [%rd79+20];
	setp.eq.s32 	%p229, %r301, 0;
	@%p229 bra 	$L__BB1_186;
	shf.l.wrap.b32 	%r1539, %r1540, %r1539, %r301;
	ld.local.u32 	%r1057, [%rd79+16];
	shf.l.wrap.b32 	%r1540, %r1057, %r1540, %r301;
$L__BB1_186:
	shr.u32 	%r1058, %r1539, 30;
	shf.l.wrap.b32 	%r1059, %r1540, %r1539, 2;
	shl.b32 	%r1060, %r1540, 2;
	shr.u32 	%r1061, %r1059, 31;
	add.s32 	%r1062, %r1061, %r1058;
	neg.s32 	%r1063, %r1062;
	setp.lt.s32 	%p230, %r298, 0;
	selp.b32 	%r1541, %r1063, %r1062, %p230;
	xor.b32  	%r1064, %r1059, %r298;
	shr.s32 	%r1065, %r1059, 31;
	xor.b32  	%r1066, %r1065, %r1059;
	xor.b32  	%r1067, %r1065, %r1060;
	cvt.u64.u32 	%rd395, %r1066;
	shl.b64 	%rd396, %rd395, 32;
	cvt.u64.u32 	%rd397, %r1067;
	or.b64  	%rd398, %rd396, %rd397;
	cvt.rn.f64.s64 	%fd45, %rd398;
	mul.f64 	%fd46, %fd45, 0d3BF921FB54442D19;
	cvt.rn.f32.f64 	%f911, %fd46;
	neg.f32 	%f912, %f911;
	setp.lt.s32 	%p231, %r1064, 0;
	selp.f32 	%f1480, %f912, %f911, %p231;
	bra.uni 	$L__BB1_188;
$L__BB1_187:
	mov.f32 	%f913, 0f00000000;
	mul.rn.f32 	%f1480, %f126, %f913;
	mov.b32 	%r1541, 0;
$L__BB1_188:
	mul.rn.f32 	%f914, %f1480, %f1480;
	and.b32  	%r1069, %r1541, 1;
	setp.eq.b32 	%p233, %r1069, 1;
	selp.f32 	%f915, 0f3F800000, %f1480, %p233;
	fma.rn.f32 	%f916, %f914, %f915, 0f00000000;
	fma.rn.f32 	%f917, %f914, 0f37CBAC00, 0fBAB607ED;
	selp.f32 	%f918, %f917, 0fB94D4153, %p233;
	selp.f32 	%f919, 0f3D2AAABB, 0f3C0885E4, %p233;
	fma.rn.f32 	%f920, %f918, %f914, %f919;
	selp.f32 	%f921, 0fBEFFFFFF, 0fBE2AAAA8, %p233;
	fma.rn.f32 	%f922, %f920, %f914, %f921;
	fma.rn.f32 	%f923, %f922, %f916, %f915;
	and.b32  	%r1070, %r1541, 2;
	setp.eq.s32 	%p234, %r1070, 0;
	mov.f32 	%f924, 0f00000000;
	sub.f32 	%f925, %f924, %f923;
	selp.f32 	%f132, %f923, %f925, %p234;
	@%p226 bra 	$L__BB1_196;
	setp.eq.f32 	%p235, %f128, 0f7F800000;
	@%p235 bra 	$L__BB1_195;
	mov.b32 	%r310, %f126;
	shl.b32 	%r1072, %r310, 8;
	or.b32  	%r311, %r1072, -2147483648;
	mov.b64 	%rd614, 0;
	mov.b32 	%r1542, 0;
$L__BB1_191:
	.pragma "nounroll";
	mul.wide.u32 	%rd400, %r1542, 4;
	mov.u64 	%rd401, __cudart_i2opi_f;
	add.s64 	%rd402, %rd401, %rd400;
	ld.global.nc.u32 	%r1073, [%rd402];
	mad.wide.u32 	%rd403, %r1073, %r311, %rd614;
	shr.u64 	%rd614, %rd403, 32;
	add.s64 	%rd404, %rd4, %rd400;
	st.local.u32 	[%rd404], %rd403;
	add.s32 	%r1542, %r1542, 1;
	setp.ne.s32 	%p236, %r1542, 6;
	@%p236 bra 	$L__BB1_191;
	shr.u32 	%r1074, %r310, 23;
	st.local.u32 	[%rd4+24], %rd614;
	and.b32  	%r314, %r1074, 31;
	and.b32  	%r1075, %r1074, 224;
	add.s32 	%r1076, %r1075, -128;
	shr.u32 	%r1077, %r1076, 5;
	mul.wide.u32 	%rd405, %r1077, 4;
	sub.s64 	%rd82, %rd4, %rd405;
	ld.local.u32 	%r1543, [%rd82+24];
	ld.local.u32 	%r1544, [%rd82+20];
	setp.eq.s32 	%p237, %r314, 0;
	@%p237 bra 	$L__BB1_194;
	shf.l.wrap.b32 	%r1543, %r1544, %r1543, %r314;
	ld.local.u32 	%r1078, [%rd82+16];
	shf.l.wrap.b32 	%r1544, %r1078, %r1544, %r314;
$L__BB1_194:
	shr.u32 	%r1079, %r1543, 30;
	shf.l.wrap.b32 	%r1080, %r1544, %r1543, 2;
	shl.b32 	%r1081, %r1544, 2;
	shr.u32 	%r1082, %r1080, 31;
	add.s32 	%r1083, %r1082, %r1079;
	neg.s32 	%r1084, %r1083;
	setp.lt.s32 	%p238, %r310, 0;
	selp.b32 	%r1545, %r1084, %r1083, %p238;
	xor.b32  	%r1085, %r1080, %r310;
	shr.s32 	%r1086, %r1080, 31;
	xor.b32  	%r1087, %r1086, %r1080;
	xor.b32  	%r1088, %r1086, %r1081;
	cvt.u64.u32 	%rd406, %r1087;
	shl.b64 	%rd407, %rd406, 32;
	cvt.u64.u32 	%rd408, %r1088;
	or.b64  	%rd409, %rd407, %rd408;
	cvt.rn.f64.s64 	%fd47, %rd409;
	mul.f64 	%fd48, %fd47, 0d3BF921FB54442D19;
	cvt.rn.f32.f64 	%f926, %fd48;
	neg.f32 	%f927, %f926;
	setp.lt.s32 	%p239, %r1085, 0;
	selp.f32 	%f1481, %f927, %f926, %p239;
	bra.uni 	$L__BB1_196;
$L__BB1_195:
	mov.f32 	%f928, 0f00000000;
	mul.rn.f32 	%f1481, %f126, %f928;
	mov.b32 	%r1545, 0;
$L__BB1_196:
	add.s32 	%r1090, %r1545, 1;
	mul.rn.f32 	%f929, %f1481, %f1481;
	and.b32  	%r1091, %r1545, 1;
	setp.eq.b32 	%p240, %r1091, 1;
	selp.f32 	%f930, %f1481, 0f3F800000, %p240;
	fma.rn.f32 	%f931, %f929, %f930, 0f00000000;
	fma.rn.f32 	%f932, %f929, 0f37CBAC00, 0fBAB607ED;
	selp.f32 	%f933, 0fB94D4153, %f932, %p240;
	selp.f32 	%f934, 0f3C0885E4, 0f3D2AAABB, %p240;
	fma.rn.f32 	%f935, %f933, %f929, %f934;
	selp.f32 	%f936, 0fBE2AAAA8, 0fBEFFFFFF, %p240;
	fma.rn.f32 	%f937, %f935, %f929, %f936;
	fma.rn.f32 	%f938, %f937, %f931, %f930;
	and.b32  	%r1092, %r1090, 2;
	setp.eq.s32 	%p241, %r1092, 0;
	mov.f32 	%f939, 0f00000000;
	sub.f32 	%f940, %f939, %f938;
	selp.f32 	%f941, %f938, %f940, %p241;
	abs.f32 	%f942, %f941;
	abs.f32 	%f943, %f132;
	setp.gt.f32 	%p242, %f943, %f942;
	selp.f32 	%f944, %f943, %f942, %p242;
	selp.f32 	%f945, %f942, %f943, %p242;
	div.rn.f32 	%f946, %f945, %f944;
	mul.f32 	%f947, %f946, %f946;
	fma.rn.f32 	%f948, %f947, 0f3B33710B, 0fBC807748;
	fma.rn.f32 	%f949, %f948, %f947, 0f3D2CDAB2;
	fma.rn.f32 	%f950, %f949, %f947, 0fBD992D10;
	fma.rn.f32 	%f951, %f950, %f947, 0f3DD9EA6C;
	fma.rn.f32 	%f952, %f951, %f947, 0fBE117CB1;
	fma.rn.f32 	%f953, %f952, %f947, 0f3E4CBCE0;
	fma.rn.f32 	%f954, %f953, %f947, 0fBEAAAA7D;
	mul.f32 	%f955, %f947, %f954;
	fma.rn.f32 	%f956, %f955, %f946, %f946;
	neg.f32 	%f957, %f956;
	fma.rn.f32 	%f958, 0f3F6EE581, 0f3FD774EB, %f957;
	selp.f32 	%f959, %f958, %f956, %p242;
	selp.f32 	%f960, 0f3F6EE581, 0f3FEEE581, %p242;
	selp.f32 	%f961, %f956, %f957, %p242;
	mov.b32 	%r1093, %f941;
	fma.rn.f32 	%f962, %f960, 0f3FD774EB, %f961;
	setp.lt.s32 	%p243, %r1093, 0;
	selp.f32 	%f963, %f962, %f959, %p243;
	add.f32 	%f964, %f943, %f942;
	setp.eq.f32 	%p244, %f944, 0f00000000;
	selp.f32 	%f965, 0f40490FDB, 0f00000000, %p243;
	setp.eq.f32 	%p245, %f942, %f943;
	selp.f32 	%f966, 0f4016CBE4, 0f3F490FDB, %p243;
	selp.f32 	%f967, %f966, %f963, %p245;
	selp.f32 	%f968, %f965, %f967, %p244;
	abs.f32 	%f969, %f964;
	setp.nan.f32 	%p246, %f969, %f969;
	copysign.f32 	%f970, %f132, %f968;
	selp.f32 	%f971, %f964, %f970, %p246;
	sub.f32 	%f136, %f125, %f971;
	mul.f32 	%f972, %f136, 0f3F22F983;
	cvt.rni.s32.f32 	%r1549, %f972;
	cvt.rn.f32.s32 	%f973, %r1549;
	fma.rn.f32 	%f974, %f973, 0fBFC90FDA, %f136;
	fma.rn.f32 	%f975, %f973, 0fB3A22168, %f974;
	fma.rn.f32 	%f1482, %f973, 0fA7C234C5, %f975;
	abs.f32 	%f138, %f136;
	setp.ltu.f32 	%p247, %f138, 0f47CE4780;
	@%p247 bra 	$L__BB1_204;
	setp.eq.f32 	%p248, %f138, 0f7F800000;
	@%p248 bra 	$L__BB1_203;
	mov.b32 	%r324, %f136;
	shl.b32 	%r1095, %r324, 8;
	or.b32  	%r325, %r1095, -2147483648;
	mov.b64 	%rd615, 0;
	mov.b32 	%r1546, 0;
$L__BB1_199:
	.pragma "nounroll";
	mul.wide.u32 	%rd411, %r1546, 4;
	mov.u64 	%rd412, __cudart_i2opi_f;
	add.s64 	%rd413, %rd412, %rd411;
	ld.global.nc.u32 	%r1096, [%rd413];
	mad.wide.u32 	%rd414, %r1096, %r325, %rd615;
	shr.u64 	%rd615, %rd414, 32;
	add.s64 	%rd415, %rd3, %rd411;
	st.local.u32 	[%rd415], %rd414;
	add.s32 	%r1546, %r1546, 1;
	setp.ne.s32 	%p249, %r1546, 6;
	@%p249 bra 	$L__BB1_199;
	shr.u32 	%r1097, %r324, 23;
	st.local.u32 	[%rd3+24], %rd615;
	and.b32  	%r328, %r1097, 31;
	and.b32  	%r1098, %r1097, 224;
	add.s32 	%r1099, %r1098, -128;
	shr.u32 	%r1100, %r1099, 5;
	mul.wide.u32 	%rd416, %r1100, 4;
	sub.s64 	%rd85, %rd3, %rd416;
	ld.local.u32 	%r1547, [%rd85+24];
	ld.local.u32 	%r1548, [%rd85+20];
	setp.eq.s32 	%p250, %r328, 0;
	@%p250 bra 	$L__BB1_202;
	shf.l.wrap.b32 	%r1547, %r1548, %r1547, %r328;
	ld.local.u32 	%r1101, [%rd85+16];
	shf.l.wrap.b32 	%r1548, %r1101, %r1548, %r328;
$L__BB1_202:
	shr.u32 	%r1102, %r1547, 30;
	shf.l.wrap.b32 	%r1103, %r1548, %r1547, 2;
	shl.b32 	%r1104, %r1548, 2;
	shr.u32 	%r1105, %r1103, 31;
	add.s32 	%r1106, %r1105, %r1102;
	neg.s32 	%r1107, %r1106;
	setp.lt.s32 	%p251, %r324, 0;
	selp.b32 	%r1549, %r1107, %r1106, %p251;
	xor.b32  	%r1108, %r1103, %r324;
	shr.s32 	%r1109, %r1103, 31;
	xor.b32  	%r1110, %r1109, %r1103;
	xor.b32  	%r1111, %r1109, %r1104;
	cvt.u64.u32 	%rd417, %r1110;
	shl.b64 	%rd418, %rd417, 32;
	cvt.u64.u32 	%rd419, %r1111;
	or.b64  	%rd420, %rd418, %rd419;
	cvt.rn.f64.s64 	%fd49, %rd420;
	mul.f64 	%fd50, %fd49, 0d3BF921FB54442D19;
	cvt.rn.f32.f64 	%f976, %fd50;
	neg.f32 	%f977, %f976;
	setp.lt.s32 	%p252, %r1108, 0;
	selp.f32 	%f1482, %f977, %f976, %p252;
	bra.uni 	$L__BB1_204;
$L__BB1_203:
	mov.f32 	%f978, 0f00000000;
	mul.rn.f32 	%f1482, %f136, %f978;
	mov.b32 	%r1549, 0;
$L__BB1_204:
	add.s32 	%r1113, %r1549, 1;
	mul.rn.f32 	%f979, %f1482, %f1482;
	and.b32  	%r1114, %r1549, 1;
	setp.eq.b32 	%p253, %r1114, 1;
	selp.f32 	%f980, %f1482, 0f3F800000, %p253;
	fma.rn.f32 	%f981, %f979, %f980, 0f00000000;
	fma.rn.f32 	%f982, %f979, 0f37CBAC00, 0fBAB607ED;
	selp.f32 	%f983, 0fB94D4153, %f982, %p253;
	selp.f32 	%f984, 0f3C0885E4, 0f3D2AAABB, %p253;
	fma.rn.f32 	%f985, %f983, %f979, %f984;
	selp.f32 	%f986, 0fBE2AAAA8, 0fBEFFFFFF, %p253;
	fma.rn.f32 	%f987, %f985, %f979, %f986;
	fma.rn.f32 	%f988, %f987, %f981, %f980;
	and.b32  	%r1115, %r1113, 2;
	setp.eq.s32 	%p254, %r1115, 0;
	mov.f32 	%f989, 0f00000000;
	sub.f32 	%f990, %f989, %f988;
	selp.f32 	%f991, %f988, %f990, %p254;
	mul.f32 	%f992, %f1, %f991;
	abs.f32 	%f993, %f992;
	add.f32 	%f994, %f993, 0f3F800000;
	div.rn.f32 	%f995, %f992, %f994;
	st.global.f32 	[%rd25+16], %f995;
	ld.global.nc.f32 	%f996, [%rd8+20];
	ld.global.nc.f32 	%f142, [%rd9+20];
	mul.f32 	%f143, %f996, 0f40490FD0;
	mul.f32 	%f997, %f143, 0f3F22F983;
	cvt.rni.s32.f32 	%r1557, %f997;
	cvt.rn.f32.s32 	%f998, %r1557;
	fma.rn.f32 	%f999, %f998, 0fBFC90FDA, %f143;
	fma.rn.f32 	%f1000, %f998, 0fB3A22168, %f999;
	fma.rn.f32 	%f1484, %f998, 0fA7C234C5, %f1000;
	abs.f32 	%f145, %f143;
	setp.ltu.f32 	%p255, %f145, 0f47CE4780;
	mov.u32 	%r1553, %r1557;
	mov.f32 	%f1483, %f1484;
	@%p255 bra 	$L__BB1_212;
	setp.eq.f32 	%p256, %f145, 0f7F800000;
	@%p256 bra 	$L__BB1_211;
	mov.b32 	%r338, %f143;
	mov.b64 	%rd616, 0;
	mov.b32 	%r1550, 0;
$L__BB1_207:
	.pragma "nounroll";
	mul.wide.u32 	%rd422, %r1550, 4;
	mov.u64 	%rd423, __cudart_i2opi_f;
	add.s64 	%rd424, %rd423, %rd422;
	ld.global.nc.u32 	%r1117, [%rd424];
	shl.b32 	%r1118, %r338, 8;
	or.b32  	%r1119, %r1118, -2147483648;
	mad.wide.u32 	%rd425, %r1117, %r1119, %rd616;
	shr.u64 	%rd616, %rd425, 32;
	add.s64 	%rd426, %rd7, %rd422;
	st.local.u32 	[%rd426], %rd425;
	add.s32 	%r1550, %r1550, 1;
	setp.ne.s32 	%p257, %r1550, 6;
	@%p257 bra 	$L__BB1_207;
	shr.u32 	%r1120, %r338, 23;
	st.local.u32 	[%rd7+24], %rd616;
	and.b32  	%r341, %r1120, 31;
	and.b32  	%r1121, %r1120, 224;
	add.s32 	%r1122, %r1121, -128;
	shr.u32 	%r1123, %r1122, 5;
	mul.wide.u32 	%rd427, %r1123, 4;
	sub.s64 	%rd88, %rd7, %rd427;
	ld.local.u32 	%r1551, [%rd88+24];
	ld.local.u32 	%r1552, [%rd88+20];
	setp.eq.s32 	%p258, %r341, 0;
	@%p258 bra 	$L__BB1_210;
	shf.l.wrap.b32 	%r1551, %r1552, %r1551, %r341;
	ld.local.u32 	%r1124, [%rd88+16];
	shf.l.wrap.b32 	%r1552, %r1124, %r1552, %r341;
$L__BB1_210:
	shr.u32 	%r1125, %r1551, 30;
	shf.l.wrap.b32 	%r1126, %r1552, %r1551, 2;
	shl.b32 	%r1127, %r1552, 2;
	shr.u32 	%r1128, %r1126, 31;
	add.s32 	%r1129, %r1128, %r1125;
	neg.s32 	%r1130, %r1129;
	setp.lt.s32 	%p259, %r338, 0;
	selp.b32 	%r1553, %r1130, %r1129, %p259;
	xor.b32  	%r1131, %r1126, %r338;
	shr.s32 	%r1132, %r1126, 31;
	xor.b32  	%r1133, %r1132, %r1126;
	xor.b32  	%r1134, %r1132, %r1127;
	cvt.u64.u32 	%rd428, %r1133;
	shl.b64 	%rd429, %rd428, 32;
	cvt.u64.u32 	%rd430, %r1134;
	or.b64  	%rd431, %rd429, %rd430;
	cvt.rn.f64.s64 	%fd51, %rd431;
	mul.f64 	%fd52, %fd51, 0d3BF921FB54442D19;
	cvt.rn.f32.f64 	%f1001, %fd52;
	neg.f32 	%f1002, %f1001;
	setp.lt.s32 	%p260, %r1131, 0;
	selp.f32 	%f1483, %f1002, %f1001, %p260;
	bra.uni 	$L__BB1_212;
$L__BB1_211:
	mov.f32 	%f1003, 0f00000000;
	mul.rn.f32 	%f1483, %f143, %f1003;
	mov.b32 	%r1553, 0;
$L__BB1_212:
	mul.rn.f32 	%f1004, %f1483, %f1483;
	and.b32  	%r1136, %r1553, 1;
	setp.eq.b32 	%p262, %r1136, 1;
	selp.f32 	%f1005, 0f3F800000, %f1483, %p262;
	fma.rn.f32 	%f1006, %f1004, %f1005, 0f00000000;
	fma.rn.f32 	%f1007, %f1004, 0f37CBAC00, 0fBAB607ED;
	selp.f32 	%f1008, %f1007, 0fB94D4153, %p262;
	selp.f32 	%f1009, 0f3D2AAABB, 0f3C0885E4, %p262;
	fma.rn.f32 	%f1010, %f1008, %f1004, %f1009;
	selp.f32 	%f1011, 0fBEFFFFFF, 0fBE2AAAA8, %p262;
	fma.rn.f32 	%f1012, %f1010, %f1004, %f1011;
	fma.rn.f32 	%f1013, %f1012, %f1006, %f1005;
	and.b32  	%r1137, %r1553, 2;
	setp.eq.s32 	%p263, %r1137, 0;
	mov.f32 	%f1014, 0f00000000;
	sub.f32 	%f1015, %f1014, %f1013;
	selp.f32 	%f149, %f1013, %f1015, %p263;
	@%p255 bra 	$L__BB1_220;
	setp.eq.f32 	%p264, %f145, 0f7F800000;
	@%p264 bra 	$L__BB1_219;
	mov.b32 	%r350, %f143;
	shl.b32 	%r1139, %r350, 8;
	or.b32  	%r351, %r1139, -2147483648;
	mov.b64 	%rd617, 0;
	mov.b32 	%r1554, 0;
$L__BB1_215:
	.pragma "nounroll";
	mul.wide.u32 	%rd433, %r1554, 4;
	mov.u64 	%rd434, __cudart_i2opi_f;
	add.s64 	%rd435, %rd434, %rd433;
	ld.global.nc.u32 	%r1140, [%rd435];
	mad.wide.u32 	%rd436, %r1140, %r351, %rd617;
	shr.u64 	%rd617, %rd436, 32;
	add.s64 	%rd437, %rd6, %rd433;
	st.local.u32 	[%rd437], %rd436;
	add.s32 	%r1554, %r1554, 1;
	setp.ne.s32 	%p265, %r1554, 6;
	@%p265 bra 	$L__BB1_215;
	shr.u32 	%r1141, %r350, 23;
	st.local.u32 	[%rd6+24], %rd617;
	and.b32  	%r354, %r1141, 31;
	and.b32  	%r1142, %r1141, 224;
	add.s32 	%r1143, %r1142, -128;
	shr.u32 	%r1144, %r1143, 5;
	mul.wide.u32 	%rd438, %r1144, 4;
	sub.s64 	%rd91, %rd6, %rd438;
	ld.local.u32 	%r1555, [%rd91+24];
	ld.local.u32 	%r1556, [%rd91+20];
	setp.eq.s32 	%p266, %r354, 0;
	@%p266 bra 	$L__BB1_218;
	shf.l.wrap.b32 	%r1555, %r1556, %r1555, %r354;
	ld.local.u32 	%r1145, [%rd91+16];
	shf.l.wrap.b32 	%r1556, %r1145, %r1556, %r354;
$L__BB1_218:
	shr.u32 	%r1146, %r1555, 30;
	shf.l.wrap.b32 	%r1147, %r1556, %r1555, 2;
	shl.b32 	%r1148, %r1556, 2;
	shr.u32 	%r1149, %r1147, 31;
	add.s32 	%r1150, %r1149, %r1146;
	neg.s32 	%r1151, %r1150;
	setp.lt.s32 	%p267, %r350, 0;
	selp.b32 	%r1557, %r1151, %r1150, %p267;
	xor.b32  	%r1152, %r1147, %r350;
	shr.s32 	%r1153, %r1147, 31;
	xor.b32  	%r1154, %r1153, %r1147;
	xor.b32  	%r1155, %r1153, %r1148;
	cvt.u64.u32 	%rd439, %r1154;
	shl.b64 	%rd440, %rd439, 32;
	cvt.u64.u32 	%rd441, %r1155;
	or.b64  	%rd442, %rd440, %rd441;
	cvt.rn.f64.s64 	%fd53, %rd442;
	mul.f64 	%fd54, %fd53, 0d3BF921FB54442D19;
	cvt.rn.f32.f64 	%f1016, %fd54;
	neg.f32 	%f1017, %f1016;
	setp.lt.s32 	%p268, %r1152, 0;
	selp.f32 	%f1484, %f1017, %f1016, %p268;
	bra.uni 	$L__BB1_220;
$L__BB1_219:
	mov.f32 	%f1018, 0f00000000;
	mul.rn.f32 	%f1484, %f143, %f1018;
	mov.b32 	%r1557, 0;
$L__BB1_220:
	add.s32 	%r1157, %r1557, 1;
	mul.rn.f32 	%f1019, %f1484, %f1484;
	and.b32  	%r1158, %r1557, 1;
	setp.eq.b32 	%p269, %r1158, 1;
	selp.f32 	%f1020, %f1484, 0f3F800000, %p269;
	fma.rn.f32 	%f1021, %f1019, %f1020, 0f00000000;
	fma.rn.f32 	%f1022, %f1019, 0f37CBAC00, 0fBAB607ED;
	selp.f32 	%f1023, 0fB94D4153, %f1022, %p269;
	selp.f32 	%f1024, 0f3C0885E4, 0f3D2AAABB, %p269;
	fma.rn.f32 	%f1025, %f1023, %f1019, %f1024;
	selp.f32 	%f1026, 0fBE2AAAA8, 0fBEFFFFFF, %p269;
	fma.rn.f32 	%f1027, %f1025, %f1019, %f1026;
	fma.rn.f32 	%f1028, %f1027, %f1021, %f1020;
	and.b32  	%r1159, %r1157, 2;
	setp.eq.s32 	%p270, %r1159, 0;
	mov.f32 	%f1029, 0f00000000;
	sub.f32 	%f1030, %f1029, %f1028;
	selp.f32 	%f1031, %f1028, %f1030, %p270;
	abs.f32 	%f1032, %f1031;
	abs.f32 	%f1033, %f149;
	setp.gt.f32 	%p271, %f1033, %f1032;
	selp.f32 	%f1034, %f1033, %f1032, %p271;
	selp.f32 	%f1035, %f1032, %f1033, %p271;
	div.rn.f32 	%f1036, %f1035, %f1034;
	mul.f32 	%f1037, %f1036, %f1036;
	fma.rn.f32 	%f1038, %f1037, 0f3B33710B, 0fBC807748;
	fma.rn.f32 	%f1039, %f1038, %f1037, 0f3D2CDAB2;
	fma.rn.f32 	%f1040, %f1039, %f1037, 0fBD992D10;
	fma.rn.f32 	%f1041, %f1040, %f1037, 0f3DD9EA6C;
	fma.rn.f32 	%f1042, %f1041, %f1037, 0fBE117CB1;
	fma.rn.f32 	%f1043, %f1042, %f1037, 0f3E4CBCE0;
	fma.rn.f32 	%f1044, %f1043, %f1037, 0fBEAAAA7D;
	mul.f32 	%f1045, %f1037, %f1044;
	fma.rn.f32 	%f1046, %f1045, %f1036, %f1036;
	neg.f32 	%f1047, %f1046;
	fma.rn.f32 	%f1048, 0f3F6EE581, 0f3FD774EB, %f1047;
	selp.f32 	%f1049, %f1048, %f1046, %p271;
	selp.f32 	%f1050, 0f3F6EE581, 0f3FEEE581, %p271;
	selp.f32 	%f1051, %f1046, %f1047, %p271;
	mov.b32 	%r1160, %f1031;
	fma.rn.f32 	%f1052, %f1050, 0f3FD774EB, %f1051;
	setp.lt.s32 	%p272, %r1160, 0;
	selp.f32 	%f1053, %f1052, %f1049, %p272;
	add.f32 	%f1054, %f1033, %f1032;
	setp.eq.f32 	%p273, %f1034, 0f00000000;
	selp.f32 	%f1055, 0f40490FDB, 0f00000000, %p272;
	setp.eq.f32 	%p274, %f1032, %f1033;
	selp.f32 	%f1056, 0f4016CBE4, 0f3F490FDB, %p272;
	selp.f32 	%f1057, %f1056, %f1053, %p274;
	selp.f32 	%f1058, %f1055, %f1057, %p273;
	abs.f32 	%f1059, %f1054;
	setp.nan.f32 	%p275, %f1059, %f1059;
	copysign.f32 	%f1060, %f149, %f1058;
	selp.f32 	%f153, %f1054, %f1060, %p275;
	mul.f32 	%f154, %f142, 0f40490FD0;
	mul.f32 	%f1061, %f154, 0f3F22F983;
	cvt.rni.s32.f32 	%r1565, %f1061;
	cvt.rn.f32.s32 	%f1062, %r1565;
	fma.rn.f32 	%f1063, %f1062, 0fBFC90FDA, %f154;
	fma.rn.f32 	%f1064, %f1062, 0fB3A22168, %f1063;
	fma.rn.f32 	%f1486, %f1062, 0fA7C234C5, %f1064;
	abs.f32 	%f156, %f154;
	setp.ltu.f32 	%p276, %f156, 0f47CE4780;
	mov.u32 	%r1561, %r1565;
	mov.f32 	%f1485, %f1486;
	@%p276 bra 	$L__BB1_228;
	setp.eq.f32 	%p277, %f156, 0f7F800000;
	@%p277 bra 	$L__BB1_227;
	mov.b32 	%r364, %f154;
	mov.b64 	%rd618, 0;
	mov.b32 	%r1558, 0;
$L__BB1_223:
	.pragma "nounroll";
	mul.wide.u32 	%rd444, %r1558, 4;
	mov.u64 	%rd445, __cudart_i2opi_f;
	add.s64 	%rd446, %rd445, %rd444;
	ld.global.nc.u32 	%r1162, [%rd446];
	shl.b32 	%r1163, %r364, 8;
	or.b32  	%r1164, %r1163, -2147483648;
	mad.wide.u32 	%rd447, %r1162, %r1164, %rd618;
	shr.u64 	%rd618, %rd447, 32;
	add.s64 	%rd448, %rd5, %rd444;
	st.local.u32 	[%rd448], %rd447;
	add.s32 	%r1558, %r1558, 1;
	setp.ne.s32 	%p278, %r1558, 6;
	@%p278 bra 	$L__BB1_223;
	shr.u32 	%r1165, %r364, 23;
	st.local.u32 	[%rd5+24], %rd618;
	and.b32  	%r367, %r1165, 31;
	and.b32  	%r1166, %r1165, 224;
	add.s32 	%r1167, %r1166, -128;
	shr.u32 	%r1168, %r1167, 5;
	mul.wide.u32 	%rd449, %r1168, 4;
	sub.s64 	%rd94, %rd5, %rd449;
	ld.local.u32 	%r1559, [%rd94+24];
	ld.local.u32 	%r1560, [%rd94+20];
	setp.eq.s32 	%p279, %r367, 0;
	@%p279 bra 	$L__BB1_226;
	shf.l.wrap.b32 	%r1559, %r1560, %r1559, %r367;
	ld.local.u32 	%r1169, [%rd94+16];
	shf.l.wrap.b32 	%r1560, %r1169, %r1560, %r367;
$L__BB1_226:
	shr.u32 	%r1170, %r1559, 30;
	shf.l.wrap.b32 	%r1171, %r1560, %r1559, 2;
	shl.b32 	%r1172, %r1560, 2;
	shr.u32 	%r1173, %r1171, 31;
	add.s32 	%r1174, %r1173, %r1170;
	neg.s32 	%r1175, %r1174;
	setp.lt.s32 	%p280, %r364, 0;
	selp.b32 	%r1561, %r1175, %r1174, %p280;
	xor.b32  	%r1176, %r1171, %r364;
	shr.s32 	%r1177, %r1171, 31;
	xor.b32  	%r1178, %r1177, %r1171;
	xor.b32  	%r1179, %r1177, %r1172;
	cvt.u64.u32 	%rd450, %r1178;
	shl.b64 	%rd451, %rd450, 32;
	cvt.u64.u32 	%rd452, %r1179;
	or.b64  	%rd453, %rd451, %rd452;
	cvt.rn.f64.s64 	%fd55, %rd453;
	mul.f64 	%fd56, %fd55, 0d3BF921FB54442D19;
	cvt.rn.f32.f64 	%f1065, %fd56;
	neg.f32 	%f1066, %f1065;
	setp.lt.s32 	%p281, %r1176, 0;
	selp.f32 	%f1485, %f1066, %f1065, %p281;
	bra.uni 	$L__BB1_228;
$L__BB1_227:
	mov.f32 	%f1067, 0f00000000;
	mul.rn.f32 	%f1485, %f154, %f1067;
	mov.b32 	%r1561, 0;
$L__BB1_228:
	mul.rn.f32 	%f1068, %f1485, %f1485;
	and.b32  	%r1181, %r1561, 1;
	setp.eq.b32 	%p283, %r1181, 1;
	selp.f32 	%f1069, 0f3F800000, %f1485, %p283;
	fma.rn.f32 	%f1070, %f1068, %f1069, 0f00000000;
	fma.rn.f32 	%f1071, %f1068, 0f37CBAC00, 0fBAB607ED;
	selp.f32 	%f1072, %f1071, 0fB94D4153, %p283;
	selp.f32 	%f1073, 0f3D2AAABB, 0f3C0885E4, %p283;
	fma.rn.f32 	%f1074, %f1072, %f1068, %f1073;
	selp.f32 	%f1075, 0fBEFFFFFF, 0fBE2AAAA8, %p283;
	fma.rn.f32 	%f1076, %f1074, %f1068, %f1075;
	fma.rn.f32 	%f1077, %f1076, %f1070, %f1069;
	and.b32  	%r1182, %r1561, 2;
	setp.eq.s32 	%p284, %r1182, 0;
	mov.f32 	%f1078, 0f00000000;
	sub.f32 	%f1079, %f1078, %f1077;
	selp.f32 	%f160, %f1077, %f1079, %p284;
	@%p276 bra 	$L__BB1_236;
	setp.eq.f32 	%p285, %f156, 0f7F800000;
	@%p285 bra 	$L__BB1_235;
	mov.b32 	%r376, %f154;
	shl.b32 	%r1184, %r376, 8;
	or.b32  	%r377, %r1184, -2147483648;
	mov.b64 	%rd619, 0;
	mov.b32 	%r1562, 0;
$L__BB1_231:
	.pragma "nounroll";
	mul.wide.u32 	%rd455, %r1562, 4;
	mov.u64 	%rd456, __cudart_i2opi_f;
	add.s64 	%rd457, %rd456, %rd455;
	ld.global.nc.u32 	%r1185, [%rd457];
	mad.wide.u32 	%rd458, %r1185, %r377, %rd619;
	shr.u64 	%rd619, %rd458, 32;
	add.s64 	%rd459, %rd4, %rd455;
	st.local.u32 	[%rd459], %rd458;
	add.s32 	%r1562, %r1562, 1;
	setp.ne.s32 	%p286, %r1562, 6;
	@%p286 bra 	$L__BB1_231;
	shr.u32 	%r1186, %r376, 23;
	st.local.u32 	[%rd4+24], %rd619;
	and.b32  	%r380, %r1186, 31;
	and.b32  	%r1187, %r1186, 224;
	add.s32 	%r1188, %r1187, -128;
	shr.u32 	%r1189, %r1188, 5;
	mul.wide.u32 	%rd460, %r1189, 4;
	sub.s64 	%rd97, %rd4, %rd460;
	ld.local.u32 	%r1563, [%rd97+24];
	ld.local.u32 	%r1564, [%rd97+20];
	setp.eq.s32 	%p287, %r380, 0;
	@%p287 bra 	$L__BB1_234;
	shf.l.wrap.b32 	%r1563, %r1564, %r1563, %r380;
	ld.local.u32 	%r1190, [%rd97+16];
	shf.l.wrap.b32 	%r1564, %r1190, %r1564, %r380;
$L__BB1_234:
	shr.u32 	%r1191, %r1563, 30;
	shf.l.wrap.b32 	%r1192, %r1564, %r1563, 2;
	shl.b32 	%r1193, %r1564, 2;
	shr.u32 	%r1194, %r1192, 31;
	add.s32 	%r1195, %r1194, %r1191;
	neg.s32 	%r1196, %r1195;
	setp.lt.s32 	%p288, %r376, 0;
	selp.b32 	%r1565, %r1196, %r1195, %p288;
	xor.b32  	%r1197, %r1192, %r376;
	shr.s32 	%r1198, %r1192, 31;
	xor.b32  	%r1199, %r1198, %r1192;
	xor.b32  	%r1200, %r1198, %r1193;
	cvt.u64.u32 	%rd461, %r1199;
	shl.b64 	%rd462, %rd461, 32;
	cvt.u64.u32 	%rd463, %r1200;
	or.b64  	%rd464, %rd462, %rd463;
	cvt.rn.f64.s64 	%fd57, %rd464;
	mul.f64 	%fd58, %fd57, 0d3BF921FB54442D19;
	cvt.rn.f32.f64 	%f1080, %fd58;
	neg.f32 	%f1081, %f1080;
	setp.lt.s32 	%p289, %r1197, 0;
	selp.f32 	%f1486, %f1081, %f1080, %p289;
	bra.uni 	$L__BB1_236;
$L__BB1_235:
	mov.f32 	%f1082, 0f00000000;
	mul.rn.f32 	%f1486, %f154, %f1082;
	mov.b32 	%r1565, 0;
$L__BB1_236:
	add.s32 	%r1202, %r1565, 1;
	mul.rn.f32 	%f1083, %f1486, %f1486;
	and.b32  	%r1203, %r1565, 1;
	setp.eq.b32 	%p290, %r1203, 1;
	selp.f32 	%f1084, %f1486, 0f3F800000, %p290;
	fma.rn.f32 	%f1085, %f1083, %f1084, 0f00000000;
	fma.rn.f32 	%f1086, %f1083, 0f37CBAC00, 0fBAB607ED;
	selp.f32 	%f1087, 0fB94D4153, %f1086, %p290;
	selp.f32 	%f1088, 0f3C0885E4, 0f3D2AAABB, %p290;
	fma.rn.f32 	%f1089, %f1087, %f1083, %f1088;
	selp.f32 	%f1090, 0fBE2AAAA8, 0fBEFFFFFF, %p290;
	fma.rn.f32 	%f1091, %f1089, %f1083, %f1090;
	fma.rn.f32 	%f1092, %f1091, %f1085, %f1084;
	and.b32  	%r1204, %r1202, 2;
	setp.eq.s32 	%p291, %r1204, 0;
	mov.f32 	%f1093, 0f00000000;
	sub.f32 	%f1094, %f1093, %f1092;
	selp.f32 	%f1095, %f1092, %f1094, %p291;
	abs.f32 	%f1096, %f1095;
	abs.f32 	%f1097, %f160;
	setp.gt.f32 	%p292, %f1097, %f1096;
	selp.f32 	%f1098, %f1097, %f1096, %p292;
	selp.f32 	%f1099, %f1096, %f1097, %p292;
	div.rn.f32 	%f1100, %f1099, %f1098;
	mul.f32 	%f1101, %f1100, %f1100;
	fma.rn.f32 	%f1102, %f1101, 0f3B33710B, 0fBC807748;
	fma.rn.f32 	%f1103, %f1102, %f1101, 0f3D2CDAB2;
	fma.rn.f32 	%f1104, %f1103, %f1101, 0fBD992D10;
	fma.rn.f32 	%f1105, %f1104, %f1101, 0f3DD9EA6C;
	fma.rn.f32 	%f1106, %f1105, %f1101, 0fBE117CB1;
	fma.rn.f32 	%f1107, %f1106, %f1101, 0f3E4CBCE0;
	fma.rn.f32 	%f1108, %f1107, %f1101, 0fBEAAAA7D;
	mul.f32 	%f1109, %f1101, %f1108;
	fma.rn.f32 	%f1110, %f1109, %f1100, %f1100;
	neg.f32 	%f1111, %f1110;
	fma.rn.f32 	%f1112, 0f3F6EE581, 0f3FD774EB, %f1111;
	selp.f32 	%f1113, %f1112, %f1110, %p292;
	selp.f32 	%f1114, 0f3F6EE581, 0f3FEEE581, %p292;
	selp.f32 	%f1115, %f1110, %f1111, %p292;
	mov.b32 	%r1205, %f1095;
	fma.rn.f32 	%f1116, %f1114, 0f3FD774EB, %f1115;
	setp.lt.s32 	%p293, %r1205, 0;
	selp.f32 	%f1117, %f1116, %f1113, %p293;
	add.f32 	%f1118, %f1097, %f1096;
	setp.eq.f32 	%p294, %f1098, 0f00000000;
	selp.f32 	%f1119, 0f40490FDB, 0f00000000, %p293;
	setp.eq.f32 	%p295, %f1096, %f1097;
	selp.f32 	%f1120, 0f4016CBE4, 0f3F490FDB, %p293;
	selp.f32 	%f1121, %f1120, %f1117, %p295;
	selp.f32 	%f1122, %f1119, %f1121, %p294;
	abs.f32 	%f1123, %f1118;
	setp.nan.f32 	%p296, %f1123, %f1123;
	copysign.f32 	%f1124, %f160, %f1122;
	selp.f32 	%f1125, %f1118, %f1124, %p296;
	sub.f32 	%f164, %f153, %f1125;
	mul.f32 	%f1126, %f164, 0f3F22F983;
	cvt.rni.s32.f32 	%r1569, %f1126;
	cvt.rn.f32.s32 	%f1127, %r1569;
	fma.rn.f32 	%f1128, %f1127, 0fBFC90FDA, %f164;
	fma.rn.f32 	%f1129, %f1127, 0fB3A22168, %f1128;
	fma.rn.f32 	%f1487, %f1127, 0fA7C234C5, %f1129;
	abs.f32 	%f166, %f164;
	setp.ltu.f32 	%p297, %f166, 0f47CE4780;
	@%p297 bra 	$L__BB1_244;
	setp.eq.f32 	%p298, %f166, 0f7F800000;
	@%p298 bra 	$L__BB1_243;
	mov.b32 	%r390, %f164;
	shl.b32 	%r1207, %r390, 8;
	or.b32  	%r391, %r1207, -2147483648;
	mov.b64 	%rd620, 0;
	mov.b32 	%r1566, 0;
$L__BB1_239:
	.pragma "nounroll";
	mul.wide.u32 	%rd466, %r1566, 4;
	mov.u64 	%rd467, __cudart_i2opi_f;
	add.s64 	%rd468, %rd467, %rd466;
	ld.global.nc.u32 	%r1208, [%rd468];
	mad.wide.u32 	%rd469, %r1208, %r391, %rd620;
	shr.u64 	%rd620, %rd469, 32;
	add.s64 	%rd470, %rd3, %rd466;
	st.local.u32 	[%rd470], %rd469;
	add.s32 	%r1566, %r1566, 1;
	setp.ne.s32 	%p299, %r1566, 6;
	@%p299 bra 	$L__BB1_239;
	shr.u32 	%r1209, %r390, 23;
	st.local.u32 	[%rd3+24], %rd620;
	and.b32  	%r394, %r1209, 31;
	and.b32  	%r1210, %r1209, 224;
	add.s32 	%r1211, %r1210, -128;
	shr.u32 	%r1212, %r1211, 5;
	mul.wide.u32 	%rd471, %r1212, 4;
	sub.s64 	%rd100, %rd3, %rd471;
	ld.local.u32 	%r1567, [%rd100+24];
	ld.local.u32 	%r1568, [%rd100+20];
	setp.eq.s32 	%p300, %r394, 0;
	@%p300 bra 	$L__BB1_242;
	shf.l.wrap.b32 	%r1567, %r1568, %r1567, %r394;
	ld.local.u32 	%r1213, [%rd100+16];
	shf.l.wrap.b32 	%r1568, %r1213, %r1568, %r394;
$L__BB1_242:
	shr.u32 	%r1214, %r1567, 30;
	shf.l.wrap.b32 	%r1215, %r1568, %r1567, 2;
	shl.b32 	%r1216, %r1568, 2;
	shr.u32 	%r1217, %r1215, 31;
	add.s32 	%r1218, %r1217, %r1214;
	neg.s32 	%r1219, %r1218;
	setp.lt.s32 	%p301, %r390, 0;
	selp.b32 	%r1569, %r1219, %r1218, %p301;
	xor.b32  	%r1220, %r1215, %r390;
	shr.s32 	%r1221, %r1215, 31;
	xor.b32  	%r1222, %r1221, %r1215;
	xor.b32  	%r1223, %r1221, %r1216;
	cvt.u64.u32 	%rd472, %r1222;
	shl.b64 	%rd473, %rd472, 32;
	cvt.u64.u32 	%rd474, %r1223;
	or.b64  	%rd475, %rd473, %rd474;
	cvt.rn.f64.s64 	%fd59, %rd475;
	mul.f64 	%fd60, %fd59, 0d3BF921FB54442D19;
	cvt.rn.f32.f64 	%f1130, %fd60;
	neg.f32 	%f1131, %f1130;
	setp.lt.s32 	%p302, %r1220, 0;
	selp.f32 	%f1487, %f1131, %f1130, %p302;
	bra.uni 	$L__BB1_244;
$L__BB1_243:
	mov.f32 	%f1132, 0f00000000;
	mul.rn.f32 	%f1487, %f164, %f1132;
	mov.b32 	%r1569, 0;
$L__BB1_244:
	add.s32 	%r1225, %r1569, 1;
	mul.rn.f32 	%f1133, %f1487, %f1487;
	and.b32  	%r1226, %r1569, 1;
	setp.eq.b32 	%p303, %r1226, 1;
	selp.f32 	%f1134, %f1487, 0f3F800000, %p303;
	fma.rn.f32 	%f1135, %f1133, %f1134, 0f00000000;
	fma.rn.f32 	%f1136, %f1133, 0f37CBAC00, 0fBAB607ED;
	selp.f32 	%f1137, 0fB94D4153, %f1136, %p303;
	selp.f32 	%f1138, 0f3C0885E4, 0f3D2AAABB, %p303;
	fma.rn.f32 	%f1139, %f1137, %f1133, %f1138;
	selp.f32 	%f1140, 0fBE2AAAA8, 0fBEFFFFFF, %p303;
	fma.rn.f32 	%f1141, %f1139, %f1133, %f1140;
	fma.rn.f32 	%f1142, %f1141, %f1135, %f1134;
	and.b32  	%r1227, %r1225, 2;
	setp.eq.s32 	%p304, %r1227, 0;
	mov.f32 	%f1143, 0f00000000;
	sub.f32 	%f1144, %f1143, %f1142;
	selp.f32 	%f1145, %f1142, %f1144, %p304;
	mul.f32 	%f1146, %f1, %f1145;
	abs.f32 	%f1147, %f1146;
	add.f32 	%f1148, %f1147, 0f3F800000;
	div.rn.f32 	%f1149, %f1146, %f1148;
	st.global.f32 	[%rd25+20], %f1149;
	ld.global.nc.f32 	%f1150, [%rd8+24];
	ld.global.nc.f32 	%f170, [%rd9+24];
	mul.f32 	%f171, %f1150, 0f40490FD0;
	mul.f32 	%f1151, %f171, 0f3F22F983;
	cvt.rni.s32.f32 	%r1577, %f1151;
	cvt.rn.f32.s32 	%f1152, %r1577;
	fma.rn.f32 	%f1153, %f1152, 0fBFC90FDA, %f171;
	fma.rn.f32 	%f1154, %f1152, 0fB3A22168, %f1153;
	fma.rn.f32 	%f1489, %f1152, 0fA7C234C5, %f1154;
	abs.f32 	%f173, %f171;
	setp.ltu.f32 	%p305, %f173, 0f47CE4780;
	mov.u32 	%r1573, %r1577;
	mov.f32 	%f1488, %f1489;
	@%p305 bra 	$L__BB1_252;
	setp.eq.f32 	%p306, %f173, 0f7F800000;
	@%p306 bra 	$L__BB1_251;
	mov.b32 	%r404, %f171;
	shl.b32 	%r1229, %r404, 8;
	or.b32  	%r405, %r1229, -2147483648;
	mov.b64 	%rd621, 0;
	mov.b32 	%r1570, 0;
$L__BB1_247:
	.pragma "nounroll";
	mul.wide.u32 	%rd477, %r1570, 4;
	mov.u64 	%rd478, __cudart_i2opi_f;
	add.s64 	%rd479, %rd478, %rd477;
	ld.global.nc.u32 	%r1230, [%rd479];
	mad.wide.u32 	%rd480, %r1230, %r405, %rd621;
	shr.u64 	%rd621, %rd480, 32;
	add.s64 	%rd481, %rd7, %rd477;
	st.local.u32 	[%rd481], %rd480;
	add.s32 	%r1570, %r1570, 1;
	setp.ne.s32 	%p307, %r1570, 6;
	@%p307 bra 	$L__BB1_247;
	shr.u32 	%r1231, %r404, 23;
	st.local.u32 	[%rd7+24], %rd621;
	and.b32  	%r408, %r1231, 31;
	and.b32  	%r1232, %r1231, 224;
	add.s32 	%r1233, %r1232, -128;
	shr.u32 	%r1234, %r1233, 5;
	mul.wide.u32 	%rd482, %r1234, 4;
	sub.s64 	%rd103, %rd7, %rd482;
	ld.local.u32 	%r1571, [%rd103+24];
	ld.local.u32 	%r1572, [%rd103+20];
	setp.eq.s32 	%p308, %r408, 0;
	@%p308 bra 	$L__BB1_250;
	shf.l.wrap.b32 	%r1571, %r1572, %r1571, %r408;
	ld.local.u32 	%r1235, [%rd103+16];
	shf.l.wrap.b32 	%r1572, %r1235, %r1572, %r408;
$L__BB1_250:
	shr.u32 	%r1236, %r1571, 30;
	shf.l.wrap.b32 	%r1237, %r1572, %r1571, 2;
	shl.b32 	%r1238, %r1572, 2;
	shr.u32 	%r1239, %r1237, 31;
	add.s32 	%r1240, %r1239, %r1236;
	neg.s32 	%r1241, %r1240;
	setp.lt.s32 	%p309, %r404, 0;
	selp.b32 	%r1573, %r1241, %r1240, %p309;
	xor.b32  	%r1242, %r1237, %r404;
	shr.s32 	%r1243, %r1237, 31;
	xor.b32  	%r1244, %r1243, %r1237;
	xor.b32  	%r1245, %r1243, %r1238;
	cvt.u64.u32 	%rd483, %r1244;
	shl.b64 	%rd484, %rd483, 32;
	cvt.u64.u32 	%rd485, %r1245;
	or.b64  	%rd486, %rd484, %rd485;
	cvt.rn.f64.s64 	%fd61, %rd486;
	mul.f64 	%fd62, %fd61, 0d3BF921FB54442D19;
	cvt.rn.f32.f64 	%f1155, %fd62;
	neg.f32 	%f1156, %f1155;
	setp.lt.s32 	%p310, %r1242, 0;
	selp.f32 	%f1488, %f1156, %f1155, %p310;
	bra.uni 	$L__BB1_252;
$L__BB1_251:
	mov.f32 	%f1157, 0f00000000;
	mul.rn.f32 	%f1488, %f171, %f1157;
	mov.b32 	%r1573, 0;
$L__BB1_252:
	setp.ltu.f32 	%p311, %f173, 0f47CE4780;
	mul.rn.f32 	%f1158, %f1488, %f1488;
	and.b32  	%r1247, %r1573, 1;
	setp.eq.b32 	%p312, %r1247, 1;
	selp.f32 	%f1159, 0f3F800000, %f1488, %p312;
	fma.rn.f32 	%f1160, %f1158, %f1159, 0f00000000;
	fma.rn.f32 	%f1161, %f1158, 0f37CBAC00, 0fBAB607ED;
	selp.f32 	%f1162, %f1161, 0fB94D4153, %p312;
	selp.f32 	%f1163, 0f3D2AAABB, 0f3C0885E4, %p312;
	fma.rn.f32 	%f1164, %f1162, %f1158, %f1163;
	selp.f32 	%f1165, 0fBEFFFFFF, 0fBE2AAAA8, %p312;
	fma.rn.f32 	%f1166, %f1164, %f1158, %f1165;
	fma.rn.f32 	%f1167, %f1166, %f1160, %f1159;
	and.b32  	%r1248, %r1573, 2;
	setp.eq.s32 	%p313, %r1248, 0;
	mov.f32 	%f1168, 0f00000000;
	sub.f32 	%f1169, %f1168, %f1167;
	selp.f32 	%f177, %f1167, %f1169, %p313;
	@%p311 bra 	$L__BB1_260;
	setp.eq.f32 	%p314, %f173, 0f7F800000;
	@%p314 bra 	$L__BB1_259;
	mov.b32 	%r417, %f171;
	shl.b32 	%r1250, %r417, 8;
	or.b32  	%r418, %r1250, -2147483648;
	mov.b64 	%rd622, 0;
	mov.b32 	%r1574, 0;
$L__BB1_255:
	.pragma "nounroll";
	mul.wide.u32 	%rd488, %r1574, 4;
	mov.u64 	%rd489, __cudart_i2opi_f;
	add.s64 	%rd490, %rd489, %rd488;
	ld.global.nc.u32 	%r1251, [%rd490];
	mad.wide.u32 	%rd491, %r1251, %r418, %rd622;
	shr.u64 	%rd622, %rd491, 32;
	add.s64 	%rd492, %rd6, %rd488;
	st.local.u32 	[%rd492], %rd491;
	add.s32 	%r1574, %r1574, 1;
	setp.ne.s32 	%p315, %r1574, 6;
	@%p315 bra 	$L__BB1_255;
	shr.u32 	%r1252, %r417, 23;
	st.local.u32 	[%rd6+24], %rd622;
	and.b32  	%r421, %r1252, 31;
	and.b32  	%r1253, %r1252, 224;
	add.s32 	%r1254, %r1253, -128;
	shr.u32 	%r1255, %r1254, 5;
	mul.wide.u32 	%rd493, %r1255, 4;
	sub.s64 	%rd106, %rd6, %rd493;
	ld.local.u32 	%r1575, [%rd106+24];
	ld.local.u32 	%r1576, [%rd106+20];
	setp.eq.s32 	%p316, %r421, 0;
	@%p316 bra 	$L__BB1_258;
	shf.l.wrap.b32 	%r1575, %r1576, %r1575, %r421;
	ld.local.u32 	%r1256, [%rd106+16];
	shf.l.wrap.b32 	%r1576, %r1256, %r1576, %r421;
$L__BB1_258:
	shr.u32 	%r1257, %r1575, 30;
	shf.l.wrap.b32 	%r1258, %r1576, %r1575, 2;
	shl.b32 	%r1259, %r1576, 2;
	shr.u32 	%r1260, %r1258, 31;
	add.s32 	%r1261, %r1260, %r1257;
	neg.s32 	%r1262, %r1261;
	setp.lt.s32 	%p317, %r417, 0;
	selp.b32 	%r1577, %r1262, %r1261, %p317;
	xor.b32  	%r1263, %r1258, %r417;
	shr.s32 	%r1264, %r1258, 31;
	xor.b32  	%r1265, %r1264, %r1258;
	xor.b32  	%r1266, %r1264, %r1259;
	cvt.u64.u32 	%rd494, %r1265;
	shl.b64 	%rd495, %rd494, 32;
	cvt.u64.u32 	%rd496, %r1266;
	or.b64  	%rd497, %rd495, %rd496;
	cvt.rn.f64.s64 	%fd63, %rd497;
	mul.f64 	%fd64, %fd63, 0d3BF921FB54442D19;
	cvt.rn.f32.f64 	%f1170, %fd64;
	neg.f32 	%f1171, %f1170;
	setp.lt.s32 	%p318, %r1263, 0;
	selp.f32 	%f1489, %f1171, %f1170, %p318;
	bra.uni 	$L__BB1_260;
$L__BB1_259:
	mov.f32 	%f1172, 0f00000000;
	mul.rn.f32 	%f1489, %f171, %f1172;
	mov.b32 	%r1577, 0;
$L__BB1_260:
	add.s32 	%r1268, %r1577, 1;
	mul.rn.f32 	%f1173, %f1489, %f1489;
	and.b32  	%r1269, %r1577, 1;
	setp.eq.b32 	%p319, %r1269, 1;
	selp.f32 	%f1174, %f1489, 0f3F800000, %p319;
	fma.rn.f32 	%f1175, %f1173, %f1174, 0f00000000;
	fma.rn.f32 	%f1176, %f1173, 0f37CBAC00, 0fBAB607ED;
	selp.f32 	%f1177, 0fB94D4153, %f1176, %p319;
	selp.f32 	%f1178, 0f3C0885E4, 0f3D2AAABB, %p319;
	fma.rn.f32 	%f1179, %f1177, %f1173, %f1178;
	selp.f32 	%f1180, 0fBE2AAAA8, 0fBEFFFFFF, %p319;
	fma.rn.f32 	%f1181, %f1179, %f1173, %f1180;
	fma.rn.f32 	%f1182, %f1181, %f1175, %f1174;
	and.b32  	%r1270, %r1268, 2;
	setp.eq.s32 	%p320, %r1270, 0;
	mov.f32 	%f1183, 0f00000000;
	sub.f32 	%f1184, %f1183, %f1182;
	selp.f32 	%f1185, %f1182, %f1184, %p320;
	abs.f32 	%f1186, %f1185;
	abs.f32 	%f1187, %f177;
	setp.gt.f32 	%p321, %f1187, %f1186;
	selp.f32 	%f1188, %f1187, %f1186, %p321;
	selp.f32 	%f1189, %f1186, %f1187, %p321;
	div.rn.f32 	%f1190, %f1189, %f1188;
	mul.f32 	%f1191, %f1190, %f1190;
	fma.rn.f32 	%f1192, %f1191, 0f3B33710B, 0fBC807748;
	fma.rn.f32 	%f1193, %f1192, %f1191, 0f3D2CDAB2;
	fma.rn.f32 	%f1194, %f1193, %f1191, 0fBD992D10;
	fma.rn.f32 	%f1195, %f1194, %f1191, 0f3DD9EA6C;
	fma.rn.f32 	%f1196, %f1195, %f1191, 0fBE117CB1;
	fma.rn.f32 	%f1197, %f1196, %f1191, 0f3E4CBCE0;
	fma.rn.f32 	%f1198, %f1197, %f1191, 0fBEAAAA7D;
	mul.f32 	%f1199, %f1191, %f1198;
	fma.rn.f32 	%f1200, %f1199, %f1190, %f1190;
	neg.f32 	%f1201, %f1200;
	fma.rn.f32 	%f1202, 0f3F6EE581, 0f3FD774EB, %f1201;
	selp.f32 	%f1203, %f1202, %f1200, %p321;
	selp.f32 	%f1204, 0f3F6EE581, 0f3FEEE581, %p321;
	selp.f32 	%f1205, %f1200, %f1201, %p321;
	mov.b32 	%r1271, %f1185;
	fma.rn.f32 	%f1206, %f1204, 0f3FD774EB, %f1205;
	setp.lt.s32 	%p322, %r1271, 0;
	selp.f32 	%f1207, %f1206, %f1203, %p322;
	add.f32 	%f1208, %f1187, %f1186;
	setp.eq.f32 	%p323, %f1188, 0f00000000;
	selp.f32 	%f1209, 0f40490FDB, 0f00000000, %p322;
	setp.eq.f32 	%p324, %f1186, %f1187;
	selp.f32 	%f1210, 0f4016CBE4, 0f3F490FDB, %p322;
	selp.f32 	%f1211, %f1210, %f1207, %p324;
	selp.f32 	%f1212, %f1209, %f1211, %p323;
	abs.f32 	%f1213, %f1208;
	setp.nan.f32 	%p325, %f1213, %f1213;
	copysign.f32 	%f1214, %f177, %f1212;
	selp.f32 	%f181, %f1208, %f1214, %p325;
	mul.f32 	%f182, %f170, 0f40490FD0;
	mul.f32 	%f1215, %f182, 0f3F22F983;
	cvt.rni.s32.f32 	%r1585, %f1215;
	cvt.rn.f32.s32 	%f1216, %r1585;
	fma.rn.f32 	%f1217, %f1216, 0fBFC90FDA, %f182;
	fma.rn.f32 	%f1218, %f1216, 0fB3A22168, %f1217;
	fma.rn.f32 	%f1491, %f1216, 0fA7C234C5, %f1218;
	abs.f32 	%f184, %f182;
	setp.ltu.f32 	%p326, %f184, 0f47CE4780;
	mov.u32 	%r1581, %r1585;
	mov.f32 	%f1490, %f1491;
	@%p326 bra 	$L__BB1_268;
	setp.eq.f32 	%p327, %f184, 0f7F800000;
	@%p327 bra 	$L__BB1_267;
	mov.b32 	%r431, %f182;
	shl.b32 	%r1273, %r431, 8;
	or.b32  	%r432, %r1273, -2147483648;
	mov.b64 	%rd623, 0;
	mov.b32 	%r1578, 0;
$L__BB1_263:
	.pragma "nounroll";
	mul.wide.u32 	%rd499, %r1578, 4;
	mov.u64 	%rd500, __cudart_i2opi_f;
	add.s64 	%rd501, %rd500, %rd499;
	ld.global.nc.u32 	%r1274, [%rd501];
	mad.wide.u32 	%rd502, %r1274, %r432, %rd623;
	shr.u64 	%rd623, %rd502, 32;
	add.s64 	%rd503, %rd5, %rd499;
	st.local.u32 	[%rd503], %rd502;
	add.s32 	%r1578, %r1578, 1;
	setp.ne.s32 	%p328, %r1578, 6;
	@%p328 bra 	$L__BB1_263;
	shr.u32 	%r1275, %r431, 23;
	st.local.u32 	[%rd5+24], %rd623;
	and.b32  	%r435, %r1275, 31;
	and.b32  	%r1276, %r1275, 224;
	add.s32 	%r1277, %r1276, -128;
	shr.u32 	%r1278, %r1277, 5;
	mul.wide.u32 	%rd504, %r1278, 4;
	sub.s64 	%rd109, %rd5, %rd504;
	ld.local.u32 	%r1579, [%rd109+24];
	ld.local.u32 	%r1580, [%rd109+20];
	setp.eq.s32 	%p329, %r435, 0;
	@%p329 bra 	$L__BB1_266;
	shf.l.wrap.b32 	%r1579, %r1580, %r1579, %r435;
	ld.local.u32 	%r1279, [%rd109+16];
	shf.l.wrap.b32 	%r1580, %r1279, %r1580, %r435;
$L__BB1_266:
	shr.u32 	%r1280, %r1579, 30;
	shf.l.wrap.b32 	%r1281, %r1580, %r1579, 2;
	shl.b32 	%r1282, %r1580, 2;
	shr.u32 	%r1283, %r1281, 31;
	add.s32 	%r1284, %r1283, %r1280;
	neg.s32 	%r1285, %r1284;
	setp.lt.s32 	%p330, %r431, 0;
	selp.b32 	%r1581, %r1285, %r1284, %p330;
	xor.b32  	%r1286, %r1281, %r431;
	shr.s32 	%r1287, %r1281, 31;
	xor.b32  	%r1288, %r1287, %r1281;
	xor.b32  	%r1289, %r1287, %r1282;
	cvt.u64.u32 	%rd505, %r1288;
	shl.b64 	%rd506, %rd505, 32;
	cvt.u64.u32 	%rd507, %r1289;
	or.b64  	%rd508, %rd506, %rd507;
	cvt.rn.f64.s64 	%fd65, %rd508;
	mul.f64 	%fd66, %fd65, 0d3BF921FB54442D19;
	cvt.rn.f32.f64 	%f1219, %fd66;
	neg.f32 	%f1220, %f1219;
	setp.lt.s32 	%p331, %r1286, 0;
	selp.f32 	%f1490, %f1220, %f1219, %p331;
	bra.uni 	$L__BB1_268;
$L__BB1_267:
	mov.f32 	%f1221, 0f00000000;
	mul.rn.f32 	%f1490, %f182, %f1221;
	mov.b32 	%r1581, 0;
$L__BB1_268:
	setp.ltu.f32 	%p332, %f184, 0f47CE4780;
	mul.rn.f32 	%f1222, %f1490, %f1490;
	and.b32  	%r1291, %r1581, 1;
	setp.eq.b32 	%p333, %r1291, 1;
	selp.f32 	%f1223, 0f3F800000, %f1490, %p333;
	fma.rn.f32 	%f1224, %f1222, %f1223, 0f00000000;
	fma.rn.f32 	%f1225, %f1222, 0f37CBAC00, 0fBAB607ED;
	selp.f32 	%f1226, %f1225, 0fB94D4153, %p333;
	selp.f32 	%f1227, 0f3D2AAABB, 0f3C0885E4, %p333;
	fma.rn.f32 	%f1228, %f1226, %f1222, %f1227;
	selp.f32 	%f1229, 0fBEFFFFFF, 0fBE2AAAA8, %p333;
	fma.rn.f32 	%f1230, %f1228, %f1222, %f1229;
	fma.rn.f32 	%f1231, %f1230, %f1224, %f1223;
	and.b32  	%r1292, %r1581, 2;
	setp.eq.s32 	%p334, %r1292, 0;
	mov.f32 	%f1232, 0f00000000;
	sub.f32 	%f1233, %f1232, %f1231;
	selp.f32 	%f188, %f1231, %f1233, %p334;
	@%p332 bra 	$L__BB1_276;
	setp.eq.f32 	%p335, %f184, 0f7F800000;
	@%p335 bra 	$L__BB1_275;
	mov.b32 	%r444, %f182;
	shl.b32 	%r1294, %r444, 8;
	or.b32  	%r445, %r1294, -2147483648;
	mov.b64 	%rd624, 0;
	mov.b32 	%r1582, 0;
$L__BB1_271:
	.pragma "nounroll";
	mul.wide.u32 	%rd510, %r1582, 4;
	mov.u64 	%rd511, __cudart_i2opi_f;
	add.s64 	%rd512, %rd511, %rd510;
	ld.global.nc.u32 	%r1295, [%rd512];
	mad.wide.u32 	%rd513, %r1295, %r445, %rd624;
	shr.u64 	%rd624, %rd513, 32;
	add.s64 	%rd514, %rd4, %rd510;
	st.local.u32 	[%rd514], %rd513;
	add.s32 	%r1582, %r1582, 1;
	setp.ne.s32 	%p336, %r1582, 6;
	@%p336 bra 	$L__BB1_271;
	shr.u32 	%r1296, %r444, 23;
	st.local.u32 	[%rd4+24], %rd624;
	and.b32  	%r448, %r1296, 31;
	and.b32  	%r1297, %r1296, 224;
	add.s32 	%r1298, %r1297, -128;
	shr.u32 	%r1299, %r1298, 5;
	mul.wide.u32 	%rd515, %r1299, 4;
	sub.s64 	%rd112, %rd4, %rd515;
	ld.local.u32 	%r1583, [%rd112+24];
	ld.local.u32 	%r1584, [%rd112+20];
	setp.eq.s32 	%p337, %r448, 0;
	@%p337 bra 	$L__BB1_274;
	shf.l.wrap.b32 	%r1583, %r1584, %r1583, %r448;
	ld.local.u32 	%r1300, [%rd112+16];
	shf.l.wrap.b32 	%r1584, %r1300, %r1584, %r448;
$L__BB1_274:
	shr.u32 	%r1301, %r1583, 30;
	shf.l.wrap.b32 	%r1302, %r1584, %r1583, 2;
	shl.b32 	%r1303, %r1584, 2;
	shr.u32 	%r1304, %r1302, 31;
	add.s32 	%r1305, %r1304, %r1301;
	neg.s32 	%r1306, %r1305;
	setp.lt.s32 	%p338, %r444, 0;
	selp.b32 	%r1585, %r1306, %r1305, %p338;
	xor.b32  	%r1307, %r1302, %r444;
	shr.s32 	%r1308, %r1302, 31;
	xor.b32  	%r1309, %r1308, %r1302;
	xor.b32  	%r1310, %r1308, %r1303;
	cvt.u64.u32 	%rd516, %r1309;
	shl.b64 	%rd517, %rd516, 32;
	cvt.u64.u32 	%rd518, %r1310;
	or.b64  	%rd519, %rd517, %rd518;
	cvt.rn.f64.s64 	%fd67, %rd519;
	mul.f64 	%fd68, %fd67, 0d3BF921FB54442D19;
	cvt.rn.f32.f64 	%f1234, %fd68;
	neg.f32 	%f1235, %f1234;
	setp.lt.s32 	%p339, %r1307, 0;
	selp.f32 	%f1491, %f1235, %f1234, %p339;
	bra.uni 	$L__BB1_276;
$L__BB1_275:
	mov.f32 	%f1236, 0f00000000;
	mul.rn.f32 	%f1491, %f182, %f1236;
	mov.b32 	%r1585, 0;
$L__BB1_276:
	add.s32 	%r1312, %r1585, 1;
	mul.rn.f32 	%f1237, %f1491, %f1491;
	and.b32  	%r1313, %r1585, 1;
	setp.eq.b32 	%p340, %r1313, 1;
	selp.f32 	%f1238, %f1491, 0f3F800000, %p340;
	fma.rn.f32 	%f1239, %f1237, %f1238, 0f00000000;
	fma.rn.f32 	%f1240, %f1237, 0f37CBAC00, 0fBAB607ED;
	selp.f32 	%f1241, 0fB94D4153, %f1240, %p340;
	selp.f32 	%f1242, 0f3C0885E4, 0f3D2AAABB, %p340;
	fma.rn.f32 	%f1243, %f1241, %f1237, %f1242;
	selp.f32 	%f1244, 0fBE2AAAA8, 0fBEFFFFFF, %p340;
	fma.rn.f32 	%f1245, %f1243, %f1237, %f1244;
	fma.rn.f32 	%f1246, %f1245, %f1239, %f1238;
	and.b32  	%r1314, %r1312, 2;
	setp.eq.s32 	%p341, %r1314, 0;
	mov.f32 	%f1247, 0f00000000;
	sub.f32 	%f1248, %f1247, %f1246;
	selp.f32 	%f1249, %f1246, %f1248, %p341;
	abs.f32 	%f1250, %f1249;
	abs.f32 	%f1251, %f188;
	setp.gt.f32 	%p342, %f1251, %f1250;
	selp.f32 	%f1252, %f1251, %f1250, %p342;
	selp.f32 	%f1253, %f1250, %f1251, %p342;
	div.rn.f32 	%f1254, %f1253, %f1252;
	mul.f32 	%f1255, %f1254, %f1254;
	fma.rn.f32 	%f1256, %f1255, 0f3B33710B, 0fBC807748;
	fma.rn.f32 	%f1257, %f1256, %f1255, 0f3D2CDAB2;
	fma.rn.f32 	%f1258, %f1257, %f1255, 0fBD992D10;
	fma.rn.f32 	%f1259, %f1258, %f1255, 0f3DD9EA6C;
	fma.rn.f32 	%f1260, %f1259, %f1255, 0fBE117CB1;
	fma.rn.f32 	%f1261, %f1260, %f1255, 0f3E4CBCE0;
	fma.rn.f32 	%f1262, %f1261, %f1255, 0fBEAAAA7D;
	mul.f32 	%f1263, %f1255, %f1262;
	fma.rn.f32 	%f1264, %f1263, %f1254, %f1254;
	neg.f32 	%f1265, %f1264;
	fma.rn.f32 	%f1266, 0f3F6EE581, 0f3FD774EB, %f1265;
	selp.f32 	%f1267, %f1266, %f1264, %p342;
	selp.f32 	%f1268, 0f3F6EE581, 0f3FEEE581, %p342;
	selp.f32 	%f1269, %f1264, %f1265, %p342;
	mov.b32 	%r1315, %f1249;
	fma.rn.f32 	%f1270, %f1268, 0f3FD774EB, %f1269;
	setp.lt.s32 	%p343, %r1315, 0;
	selp.f32 	%f1271, %f1270, %f1267, %p343;
	add.f32 	%f1272, %f1251, %f1250;
	setp.eq.f32 	%p344, %f1252, 0f00000000;
	selp.f32 	%f1273, 0f40490FDB, 0f00000000, %p343;
	setp.eq.f32 	%p345, %f1250, %f1251;
	selp.f32 	%f1274, 0f4016CBE4, 0f3F490FDB, %p343;
	selp.f32 	%f1275, %f1274, %f1271, %p345;
	selp.f32 	%f1276, %f1273, %f1275, %p344;
	abs.f32 	%f1277, %f1272;
	setp.nan.f32 	%p346, %f1277, %f1277;
	copysign.f32 	%f1278, %f188, %f1276;
	selp.f32 	%f1279, %f1272, %f1278, %p346;
	sub.f32 	%f192, %f181, %f1279;
	mul.f32 	%f1280, %f192, 0f3F22F983;
	cvt.rni.s32.f32 	%r1589, %f1280;
	cvt.rn.f32.s32 	%f1281, %r1589;
	fma.rn.f32 	%f1282, %f1281, 0fBFC90FDA, %f192;
	fma.rn.f32 	%f1283, %f1281, 0fB3A22168, %f1282;
	fma.rn.f32 	%f1492, %f1281, 0fA7C234C5, %f1283;
	abs.f32 	%f194, %f192;
	setp.ltu.f32 	%p347, %f194, 0f47CE4780;
	@%p347 bra 	$L__BB1_284;
	setp.eq.f32 	%p348, %f194, 0f7F800000;
	@%p348 bra 	$L__BB1_283;
	mov.b32 	%r458, %f192;
	shl.b32 	%r1317, %r458, 8;
	or.b32  	%r459, %r1317, -2147483648;
	mov.b64 	%rd625, 0;
	mov.b32 	%r1586, 0;
$L__BB1_279:
	.pragma "nounroll";
	mul.wide.u32 	%rd521, %r1586, 4;
	add.s64 	%rd523, %rd522, %rd521;
	ld.global.nc.u32 	%r1318, [%rd523];
	mad.wide.u32 	%rd524, %r1318, %r459, %rd625;
	shr.u64 	%rd625, %rd524, 32;
	add.s64 	%rd525, %rd3, %rd521;
	st.local.u32 	[%rd525], %rd524;
	add.s32 	%r1586, %r1586, 1;
	setp.ne.s32 	%p349, %r1586, 6;
	@%p349 bra 	$L__BB1_279;
	shr.u32 	%r1319, %r458, 23;
	st.local.u32 	[%rd3+24], %rd625;
	and.b32  	%r462, %r1319, 31;
	and.b32  	%r1320, %r1319, 224;
	add.s32 	%r1321, %r1320, -128;
	shr.u32 	%r1322, %r1321, 5;
	mul.wide.u32 	%rd526, %r1322, 4;
	sub.s64 	%rd115, %rd3, %rd526;
	ld.local.u32 	%r1587, [%rd115+24];
	ld.local.u32 	%r1588, [%rd115+20];
	setp.eq.s32 	%p350, %r462, 0;
	@%p350 bra 	$L__BB1_282;
	shf.l.wrap.b32 	%r1587, %r1588, %r1587, %r462;
	ld.local.u32 	%r1323, [%rd115+16];
	shf.l.wrap.b32 	%r1588, %r1323, %r1588, %r462;
$L__BB1_282:
	shr.u32 	%r1324, %r1587, 30;
	shf.l.wrap.b32 	%r1325, %r1588, %r1587, 2;
	shl.b32 	%r1326, %r1588, 2;
	shr.u32 	%r1327, %r1325, 31;
	add.s32 	%r1328, %r1327, %r1324;
	neg.s32 	%r1329, %r1328;
	setp.lt.s32 	%p351, %r458, 0;
	selp.b32 	%r1589, %r1329, %r1328, %p351;
	xor.b32  	%r1330, %r1325, %r458;
	shr.s32 	%r1331, %r1325, 31;
	xor.b32  	%r1332, %r1331, %r1325;
	xor.b32  	%r1333, %r1331, %r1326;
	cvt.u64.u32 	%rd527, %r1332;
	shl.b64 	%rd528, %rd527, 32;
	cvt.u64.u32 	%rd529, %r1333;
	or.b64  	%rd530, %rd528, %rd529;
	cvt.rn.f64.s64 	%fd69, %rd530;
	mul.f64 	%fd70, %fd69, 0d3BF921FB54442D19;
	cvt.rn.f32.f64 	%f1284, %fd70;
	neg.f32 	%f1285, %f1284;
	setp.lt.s32 	%p352, %r1330, 0;
	selp.f32 	%f1492, %f1285, %f1284, %p352;
	bra.uni 	$L__BB1_284;
$L__BB1_283:
	mov.f32 	%f1286, 0f00000000;
	mul.rn.f32 	%f1492, %f192, %f1286;
	mov.b32 	%r1589, 0;
$L__BB1_284:
	add.s32 	%r1335, %r1589, 1;
	mul.rn.f32 	%f1287, %f1492, %f1492;
	and.b32  	%r1336, %r1589, 1;
	setp.eq.b32 	%p353, %r1336, 1;
	selp.f32 	%f1288, %f1492, 0f3F800000, %p353;
	fma.rn.f32 	%f1289, %f1287, %f1288, 0f00000000;
	fma.rn.f32 	%f1290, %f1287, 0f37CBAC00, 0fBAB607ED;
	selp.f32 	%f1291, 0fB94D4153, %f1290, %p353;
	selp.f32 	%f1292, 0f3C0885E4, 0f3D2AAABB, %p353;
	fma.rn.f32 	%f1293, %f1291, %f1287, %f1292;
	selp.f32 	%f1294, 0fBE2AAAA8, 0fBEFFFFFF, %p353;
	fma.rn.f32 	%f1295, %f1293, %f1287, %f1294;
	fma.rn.f32 	%f1296, %f1295, %f1289, %f1288;
	and.b32  	%r1337, %r1335, 2;
	setp.eq.s32 	%p354, %r1337, 0;
	mov.f32 	%f1297, 0f00000000;
	sub.f32 	%f1298, %f1297, %f1296;
	selp.f32 	%f1299, %f1296, %f1298, %p354;
	mul.f32 	%f1300, %f1, %f1299;
	abs.f32 	%f1301, %f1300;
	add.f32 	%f1302, %f1301, 0f3F800000;
	div.rn.f32 	%f1303, %f1300, %f1302;
	st.global.f32 	[%rd25+24], %f1303;
	add.s32 	%r1449, %r1449, 7;
	sub.s32 	%r1591, %r3, %r4;
	setp.ne.s32 	%p355, %r1449, %r1591;
	@%p355 bra 	$L__BB1_4;
$L__BB1_285:
	setp.eq.s32 	%p356, %r3, 7;
	@%p356 bra 	$L__BB1_328;
	mov.b32 	%r1592, 0;
	mov.u64 	%rd578, __cudart_i2opi_f;
$L__BB1_287:
	.pragma "nounroll";
	ld.param.u64 	%rd590, [holographic_fold_7d_param_1];
	add.s32 	%r476, %r1591, %r2;
	mul.wide.s32 	%rd531, %r476, 4;
	add.s64 	%rd532, %rd2, %rd531;
	ld.global.nc.f32 	%f1304, [%rd532];
	cvta.to.global.u64 	%rd533, %rd590;
	add.s64 	%rd534, %rd533, %rd531;
	ld.global.nc.f32 	%f198, [%rd534];
	mul.f32 	%f199, %f1304, 0f40490FD0;
	mul.f32 	%f1305, %f199, 0f3F22F983;
	cvt.rni.s32.f32 	%r1600, %f1305;
	cvt.rn.f32.s32 	%f1306, %r1600;
	fma.rn.f32 	%f1307, %f1306, 0fBFC90FDA, %f199;
	fma.rn.f32 	%f1308, %f1306, 0fB3A22168, %f1307;
	fma.rn.f32 	%f1494, %f1306, 0fA7C234C5, %f1308;
	abs.f32 	%f201, %f199;
	setp.ltu.f32 	%p357, %f201, 0f47CE4780;
	mov.u32 	%r1596, %r1600;
	mov.f32 	%f1493, %f1494;
	@%p357 bra 	$L__BB1_295;
	setp.eq.f32 	%p358, %f201, 0f7F800000;
	@%p358 bra 	$L__BB1_294;
	mov.b32 	%r478, %f199;
	shl.b32 	%r1340, %r478, 8;
	or.b32  	%r479, %r1340, -2147483648;
	mov.b64 	%rd628, 0;
	mov.b32 	%r1593, 0;
	mov.u64 	%rd626, %rd578;
	mov.u64 	%rd627, %rd7;
$L__BB1_290:
	.pragma "nounroll";
	ld.global.nc.u32 	%r1341, [%rd626];
	mad.wide.u32 	%rd537, %r1341, %r479, %rd628;
	shr.u64 	%rd628, %rd537, 32;
	st.local.u32 	[%rd627], %rd537;
	add.s32 	%r1593, %r1593, 1;
	add.s64 	%rd627, %rd627, 4;
	add.s64 	%rd626, %rd626, 4;
	setp.ne.s32 	%p359, %r1593, 6;
	@%p359 bra 	$L__BB1_290;
	shr.u32 	%r1342, %r478, 23;
	st.local.u32 	[%rd7+24], %rd628;
	and.b32  	%r482, %r1342, 31;
	and.b32  	%r1343, %r1342, 224;
	add.s32 	%r1344, %r1343, -128;
	shr.u32 	%r1345, %r1344, 5;
	mul.wide.u32 	%rd538, %r1345, 4;
	sub.s64 	%rd122, %rd7, %rd538;
	ld.local.u32 	%r1594, [%rd122+24];
	ld.local.u32 	%r1595, [%rd122+20];
	setp.eq.s32 	%p360, %r482, 0;
	@%p360 bra 	$L__BB1_293;
	shf.l.wrap.b32 	%r1594, %r1595, %r1594, %r482;
	ld.local.u32 	%r1346, [%rd122+16];
	shf.l.wrap.b32 	%r1595, %r1346, %r1595, %r482;
$L__BB1_293:
	shr.u32 	%r1347, %r1594, 30;
	shf.l.wrap.b32 	%r1348, %r1595, %r1594, 2;
	shl.b32 	%r1349, %r1595, 2;
	shr.u32 	%r1350, %r1348, 31;
	add.s32 	%r1351, %r1350, %r1347;
	neg.s32 	%r1352, %r1351;
	setp.lt.s32 	%p361, %r478, 0;
	selp.b32 	%r1596, %r1352, %r1351, %p361;
	xor.b32  	%r1353, %r1348, %r478;
	shr.s32 	%r1354, %r1348, 31;
	xor.b32  	%r1355, %r1354, %r1348;
	xor.b32  	%r1356, %r1354, %r1349;
	cvt.u64.u32 	%rd539, %r1355;
	shl.b64 	%rd540, %rd539, 32;
	cvt.u64.u32 	%rd541, %r1356;
	or.b64  	%rd542, %rd540, %rd541;
	cvt.rn.f64.s64 	%fd71, %rd542;
	mul.f64 	%fd72, %fd71, 0d3BF921FB54442D19;
	cvt.rn.f32.f64 	%f1309, %fd72;
	neg.f32 	%f1310, %f1309;
	setp.lt.s32 	%p362, %r1353, 0;
	selp.f32 	%f1493, %f1310, %f1309, %p362;
	bra.uni 	$L__BB1_295;
$L__BB1_294:
	mov.f32 	%f1311, 0f00000000;
	mul.rn.f32 	%f1493, %f199, %f1311;
	mov.b32 	%r1596, 0;
$L__BB1_295:
	setp.ltu.f32 	%p363, %f201, 0f47CE4780;
	mul.rn.f32 	%f1312, %f1493, %f1493;
	and.b32  	%r1358, %r1596, 1;
	setp.eq.b32 	%p364, %r1358, 1;
	selp.f32 	%f1313, 0f3F800000, %f1493, %p364;
	fma.rn.f32 	%f1314, %f1312, %f1313, 0f00000000;
	fma.rn.f32 	%f1315, %f1312, 0f37CBAC00, 0fBAB607ED;
	selp.f32 	%f1316, %f1315, 0fB94D4153, %p364;
	selp.f32 	%f1317, 0f3D2AAABB, 0f3C0885E4, %p364;
	fma.rn.f32 	%f1318, %f1316, %f1312, %f1317;
	selp.f32 	%f1319, 0fBEFFFFFF, 0fBE2AAAA8, %p364;
	fma.rn.f32 	%f1320, %f1318, %f1312, %f1319;
	fma.rn.f32 	%f1321, %f1320, %f1314, %f1313;
	and.b32  	%r1359, %r1596, 2;
	setp.eq.s32 	%p365, %r1359, 0;
	mov.f32 	%f1322, 0f00000000;
	sub.f32 	%f1323, %f1322, %f1321;
	selp.f32 	%f205, %f1321, %f1323, %p365;
	@%p363 bra 	$L__BB1_303;
	setp.eq.f32 	%p366, %f201, 0f7F800000;
	@%p366 bra 	$L__BB1_302;
	mov.b32 	%r491, %f199;
	shl.b32 	%r1361, %r491, 8;
	or.b32  	%r492, %r1361, -2147483648;
	mov.b64 	%rd629, 0;
	mov.b32 	%r1597, 0;
$L__BB1_298:
	.pragma "nounroll";
	mul.wide.u32 	%rd544, %r1597, 4;
	mov.u64 	%rd545, __cudart_i2opi_f;
	add.s64 	%rd546, %rd545, %rd544;
	ld.global.nc.u32 	%r1362, [%rd546];
	mad.wide.u32 	%rd547, %r1362, %r492, %rd629;
	shr.u64 	%rd629, %rd547, 32;
	add.s64 	%rd548, %rd6, %rd544;
	st.local.u32 	[%rd548], %rd547;
	add.s32 	%r1597, %r1597, 1;
	setp.ne.s32 	%p367, %r1597, 6;
	@%p367 bra 	$L__BB1_298;
	shr.u32 	%r1363, %r491, 23;
	st.local.u32 	[%rd6+24], %rd629;
	and.b32  	%r495, %r1363, 31;
	and.b32  	%r1364, %r1363, 224;
	add.s32 	%r1365, %r1364, -128;
	shr.u32 	%r1366, %r1365, 5;
	mul.wide.u32 	%rd549, %r1366, 4;
	sub.s64 	%rd125, %rd6, %rd549;
	ld.local.u32 	%r1598, [%rd125+24];
	ld.local.u32 	%r1599, [%rd125+20];
	setp.eq.s32 	%p368, %r495, 0;
	@%p368 bra 	$L__BB1_301;
	shf.l.wrap.b32 	%r1598, %r1599, %r1598, %r495;
	ld.local.u32 	%r1367, [%rd125+16];
	shf.l.wrap.b32 	%r1599, %r1367, %r1599, %r495;
$L__BB1_301:
	shr.u32 	%r1368, %r1598, 30;
	shf.l.wrap.b32 	%r1369, %r1599, %r1598, 2;
	shl.b32 	%r1370, %r1599, 2;
	shr.u32 	%r1371, %r1369, 31;
	add.s32 	%r1372, %r1371, %r1368;
	neg.s32 	%r1373, %r1372;
	setp.lt.s32 	%p369, %r491, 0;
	selp.b32 	%r1600, %r1373, %r1372, %p369;
	xor.b32  	%r1374, %r1369, %r491;
	shr.s32 	%r1375, %r1369, 31;
	xor.b32  	%r1376, %r1375, %r1369;
	xor.b32  	%r1377, %r1375, %r1370;
	cvt.u64.u32 	%rd550, %r1376;
	shl.b64 	%rd551, %rd550, 32;
	cvt.u64.u32 	%rd552, %r1377;
	or.b64  	%rd553, %rd551, %rd552;
	cvt.rn.f64.s64 	%fd73, %rd553;
	mul.f64 	%fd74, %fd73, 0d3BF921FB54442D19;
	cvt.rn.f32.f64 	%f1324, %fd74;
	neg.f32 	%f1325, %f1324;
	setp.lt.s32 	%p370, %r1374, 0;
	selp.f32 	%f1494, %f1325, %f1324, %p370;
	bra.uni 	$L__BB1_303;
$L__BB1_302:
	mov.f32 	%f1326, 0f00000000;
	mul.rn.f32 	%f1494, %f199, %f1326;
	mov.b32 	%r1600, 0;
$L__BB1_303:
	add.s32 	%r1379, %r1600, 1;
	mul.rn.f32 	%f1327, %f1494, %f1494;
	and.b32  	%r1380, %r1600, 1;
	setp.eq.b32 	%p371, %r1380, 1;
	selp.f32 	%f1328, %f1494, 0f3F800000, %p371;
	fma.rn.f32 	%f1329, %f1327, %f1328, 0f00000000;
	fma.rn.f32 	%f1330, %f1327, 0f37CBAC00, 0fBAB607ED;
	selp.f32 	%f1331, 0fB94D4153, %f1330, %p371;
	selp.f32 	%f1332, 0f3C0885E4, 0f3D2AAABB, %p371;
	fma.rn.f32 	%f1333, %f1331, %f1327, %f1332;
	selp.f32 	%f1334, 0fBE2AAAA8, 0fBEFFFFFF, %p371;
	fma.rn.f32 	%f1335, %f1333, %f1327, %f1334;
	fma.rn.f32 	%f1336, %f1335, %f1329, %f1328;
	and.b32  	%r1381, %r1379, 2;
	setp.eq.s32 	%p372, %r1381, 0;
	mov.f32 	%f1337, 0f00000000;
	sub.f32 	%f1338, %f1337, %f1336;
	selp.f32 	%f1339, %f1336, %f1338, %p372;
	abs.f32 	%f1340, %f1339;
	abs.f32 	%f1341, %f205;
	setp.gt.f32 	%p373, %f1341, %f1340;
	selp.f32 	%f1342, %f1341, %f1340, %p373;
	selp.f32 	%f1343, %f1340, %f1341, %p373;
	div.rn.f32 	%f1344, %f1343, %f1342;
	mul.f32 	%f1345, %f1344, %f1344;
	fma.rn.f32 	%f1346, %f1345, 0f3B33710B, 0fBC807748;
	fma.rn.f32 	%f1347, %f1346, %f1345, 0f3D2CDAB2;
	fma.rn.f32 	%f1348, %f1347, %f1345, 0fBD992D10;
	fma.rn.f32 	%f1349, %f1348, %f1345, 0f3DD9EA6C;
	fma.rn.f32 	%f1350, %f1349, %f1345, 0fBE117CB1;
	fma.rn.f32 	%f1351, %f1350, %f1345, 0f3E4CBCE0;
	fma.rn.f32 	%f1352, %f1351, %f1345, 0fBEAAAA7D;
	mul.f32 	%f1353, %f1345, %f1352;
	fma.rn.f32 	%f1354, %f1353, %f1344, %f1344;
	neg.f32 	%f1355, %f1354;
	fma.rn.f32 	%f1356, 0f3F6EE581, 0f3FD774EB, %f1355;
	selp.f32 	%f1357, %f1356, %f1354, %p373;
	selp.f32 	%f1358, 0f3F6EE581, 0f3FEEE581, %p373;
	selp.f32 	%f1359, %f1354, %f1355, %p373;
	mov.b32 	%r1382, %f1339;
	fma.rn.f32 	%f1360, %f1358, 0f3FD774EB, %f1359;
	setp.lt.s32 	%p374, %r1382, 0;
	selp.f32 	%f1361, %f1360, %f1357, %p374;
	add.f32 	%f1362, %f1341, %f1340;
	setp.eq.f32 	%p375, %f1342, 0f00000000;
	selp.f32 	%f1363, 0f40490FDB, 0f00000000, %p374;
	setp.eq.f32 	%p376, %f1340, %f1341;
	selp.f32 	%f1364, 0f4016CBE4, 0f3F490FDB, %p374;
	selp.f32 	%f1365, %f1364, %f1361, %p376;
	selp.f32 	%f1366, %f1363, %f1365, %p375;
	abs.f32 	%f1367, %f1362;
	setp.nan.f32 	%p377, %f1367, %f1367;
	copysign.f32 	%f1368, %f205, %f1366;
	selp.f32 	%f209, %f1362, %f1368, %p377;
	mul.f32 	%f210, %f198, 0f40490FD0;
	mul.f32 	%f1369, %f210, 0f3F22F983;
	cvt.rni.s32.f32 	%r1608, %f1369;
	cvt.rn.f32.s32 	%f1370, %r1608;
	fma.rn.f32 	%f1371, %f1370, 0fBFC90FDA, %f210;
	fma.rn.f32 	%f1372, %f1370, 0fB3A22168, %f1371;
	fma.rn.f32 	%f1496, %f1370, 0fA7C234C5, %f1372;
	abs.f32 	%f212, %f210;
	setp.ltu.f32 	%p378, %f212, 0f47CE4780;
	mov.u32 	%r1604, %r1608;
	mov.f32 	%f1495, %f1496;
	@%p378 bra 	$L__BB1_311;
	setp.eq.f32 	%p379, %f212, 0f7F800000;
	@%p379 bra 	$L__BB1_310;
	mov.b32 	%r505, %f210;
	shl.b32 	%r1384, %r505, 8;
	or.b32  	%r506, %r1384, -2147483648;
	mov.b64 	%rd630, 0;
	mov.b32 	%r1601, 0;
$L__BB1_306:
	.pragma "nounroll";
	mul.wide.u32 	%rd555, %r1601, 4;
	mov.u64 	%rd556, __cudart_i2opi_f;
	add.s64 	%rd557, %rd556, %rd555;
	ld.global.nc.u32 	%r1385, [%rd557];
	mad.wide.u32 	%rd558, %r1385, %r506, %rd630;
	shr.u64 	%rd630, %rd558, 32;
	add.s64 	%rd559, %rd5, %rd555;
	st.local.u32 	[%rd559], %rd558;
	add.s32 	%r1601, %r1601, 1;
	setp.ne.s32 	%p380, %r1601, 6;
	@%p380 bra 	$L__BB1_306;
	shr.u32 	%r1386, %r505, 23;
	st.local.u32 	[%rd5+24], %rd630;
	and.b32  	%r509, %r1386, 31;
	and.b32  	%r1387, %r1386, 224;
	add.s32 	%r1388, %r1387, -128;
	shr.u32 	%r1389, %r1388, 5;
	mul.wide.u32 	%rd560, %r1389, 4;
	sub.s64 	%rd128, %rd5, %rd560;
	ld.local.u32 	%r1602, [%rd128+24];
	ld.local.u32 	%r1603, [%rd128+20];
	setp.eq.s32 	%p381, %r509, 0;
	@%p381 bra 	$L__BB1_309;
	shf.l.wrap.b32 	%r1602, %r1603, %r1602, %r509;
	ld.local.u32 	%r1390, [%rd128+16];
	shf.l.wrap.b32 	%r1603, %r1390, %r1603, %r509;
$L__BB1_309:
	shr.u32 	%r1391, %r1602, 30;
	shf.l.wrap.b32 	%r1392, %r1603, %r1602, 2;
	shl.b32 	%r1393, %r1603, 2;
	shr.u32 	%r1394, %r1392, 31;
	add.s32 	%r1395, %r1394, %r1391;
	neg.s32 	%r1396, %r1395;
	setp.lt.s32 	%p382, %r505, 0;
	selp.b32 	%r1604, %r1396, %r1395, %p382;
	xor.b32  	%r1397, %r1392, %r505;
	shr.s32 	%r1398, %r1392, 31;
	xor.b32  	%r1399, %r1398, %r1392;
	xor.b32  	%r1400, %r1398, %r1393;
	cvt.u64.u32 	%rd561, %r1399;
	shl.b64 	%rd562, %rd561, 32;
	cvt.u64.u32 	%rd563, %r1400;
	or.b64  	%rd564, %rd562, %rd563;
	cvt.rn.f64.s64 	%fd75, %rd564;
	mul.f64 	%fd76, %fd75, 0d3BF921FB54442D19;
	cvt.rn.f32.f64 	%f1373, %fd76;
	neg.f32 	%f1374, %f1373;
	setp.lt.s32 	%p383, %r1397, 0;
	selp.f32 	%f1495, %f1374, %f1373, %p383;
	bra.uni 	$L__BB1_311;
$L__BB1_310:
	mov.f32 	%f1375, 0f00000000;
	mul.rn.f32 	%f1495, %f210, %f1375;
	mov.b32 	%r1604, 0;
$L__BB1_311:
	setp.ltu.f32 	%p384, %f212, 0f47CE4780;
	mul.rn.f32 	%f1376, %f1495, %f1495;
	and.b32  	%r1402, %r1604, 1;
	setp.eq.b32 	%p385, %r1402, 1;
	selp.f32 	%f1377, 0f3F800000, %f1495, %p385;
	fma.rn.f32 	%f1378, %f1376, %f1377, 0f00000000;
	fma.rn.f32 	%f1379, %f1376, 0f37CBAC00, 0fBAB607ED;
	selp.f32 	%f1380, %f1379, 0fB94D4153, %p385;
	selp.f32 	%f1381, 0f3D2AAABB, 0f3C0885E4, %p385;
	fma.rn.f32 	%f1382, %f1380, %f1376, %f1381;
	selp.f32 	%f1383, 0fBEFFFFFF, 0fBE2AAAA8, %p385;
	fma.rn.f32 	%f1384, %f1382, %f1376, %f1383;
	fma.rn.f32 	%f1385, %f1384, %f1378, %f1377;
	and.b32  	%r1403, %r1604, 2;
	setp.eq.s32 	%p386, %r1403, 0;
	mov.f32 	%f1386, 0f00000000;
	sub.f32 	%f1387, %f1386, %f1385;
	selp.f32 	%f216, %f1385, %f1387, %p386;
	@%p384 bra 	$L__BB1_319;
	setp.eq.f32 	%p387, %f212, 0f7F800000;
	@%p387 bra 	$L__BB1_318;
	mov.b32 	%r518, %f210;
	shl.b32 	%r1405, %r518, 8;
	or.b32  	%r519, %r1405, -2147483648;
	mov.b64 	%rd631, 0;
	mov.b32 	%r1605, 0;
$L__BB1_314:
	.pragma "nounroll";
	mul.wide.u32 	%rd566, %r1605, 4;
	mov.u64 	%rd567, __cudart_i2opi_f;
	add.s64 	%rd568, %rd567, %rd566;
	ld.global.nc.u32 	%r1406, [%rd568];
	mad.wide.u32 	%rd569, %r1406, %r519, %rd631;
	shr.u64 	%rd631, %rd569, 32;
	add.s64 	%rd570, %rd4, %rd566;
	st.local.u32 	[%rd570], %rd569;
	add.s32 	%r1605, %r1605, 1;
	setp.ne.s32 	%p388, %r1605, 6;
	@%p388 bra 	$L__BB1_314;
	shr.u32 	%r1407, %r518, 23;
	st.local.u32 	[%rd4+24], %rd631;
	and.b32  	%r522, %r1407, 31;
	and.b32  	%r1408, %r1407, 224;
	add.s32 	%r1409, %r1408, -128;
	shr.u32 	%r1410, %r1409, 5;
	mul.wide.u32 	%rd571, %r1410, 4;
	sub.s64 	%rd131, %rd4, %rd571;
	ld.local.u32 	%r1606, [%rd131+24];
	ld.local.u32 	%r1607, [%rd131+20];
	setp.eq.s32 	%p389, %r522, 0;
	@%p389 bra 	$L__BB1_317;
	shf.l.wrap.b32 	%r1606, %r1607, %r1606, %r522;
	ld.local.u32 	%r1411, [%rd131+16];
	shf.l.wrap.b32 	%r1607, %r1411, %r1607, %r522;
$L__BB1_317:
	shr.u32 	%r1412, %r1606, 30;
	shf.l.wrap.b32 	%r1413, %r1607, %r1606, 2;
	shl.b32 	%r1414, %r1607, 2;
	shr.u32 	%r1415, %r1413, 31;
	add.s32 	%r1416, %r1415, %r1412;
	neg.s32 	%r1417, %r1416;
	setp.lt.s32 	%p390, %r518, 0;
	selp.b32 	%r1608, %r1417, %r1416, %p390;
	xor.b32  	%r1418, %r1413, %r518;
	shr.s32 	%r1419, %r1413, 31;
	xor.b32  	%r1420, %r1419, %r1413;
	xor.b32  	%r1421, %r1419, %r1414;
	cvt.u64.u32 	%rd572, %r1420;
	shl.b64 	%rd573, %rd572, 32;
	cvt.u64.u32 	%rd574, %r1421;
	or.b64  	%rd575, %rd573, %rd574;
	cvt.rn.f64.s64 	%fd77, %rd575;
	mul.f64 	%fd78, %fd77, 0d3BF921FB54442D19;
	cvt.rn.f32.f64 	%f1388, %fd78;
	neg.f32 	%f1389, %f1388;
	setp.lt.s32 	%p391, %r1418, 0;
	selp.f32 	%f1496, %f1389, %f1388, %p391;
	bra.uni 	$L__BB1_319;
$L__BB1_318:
	mov.f32 	%f1390, 0f00000000;
	mul.rn.f32 	%f1496, %f210, %f1390;
	mov.b32 	%r1608, 0;
$L__BB1_319:
	add.s32 	%r1423, %r1608, 1;
	mul.rn.f32 	%f1391, %f1496, %f1496;
	and.b32  	%r1424, %r1608, 1;
	setp.eq.b32 	%p392, %r1424, 1;
	selp.f32 	%f1392, %f1496, 0f3F800000, %p392;
	fma.rn.f32 	%f1393, %f1391, %f1392, 0f00000000;
	fma.rn.f32 	%f1394, %f1391, 0f37CBAC00, 0fBAB607ED;
	selp.f32 	%f1395, 0fB94D4153, %f1394, %p392;
	selp.f32 	%f1396, 0f3C0885E4, 0f3D2AAABB, %p392;
	fma.rn.f32 	%f1397, %f1395, %f1391, %f1396;
	selp.f32 	%f1398, 0fBE2AAAA8, 0fBEFFFFFF, %p392;
	fma.rn.f32 	%f1399, %f1397, %f1391, %f1398;
	fma.rn.f32 	%f1400, %f1399, %f1393, %f1392;
	and.b32  	%r1425, %r1423, 2;
	setp.eq.s32 	%p393, %r1425, 0;
	mov.f32 	%f1401, 0f00000000;
	sub.f32 	%f1402, %f1401, %f1400;
	selp.f32 	%f1403, %f1400, %f1402, %p393;
	abs.f32 	%f1404, %f1403;
	abs.f32 	%f1405, %f216;
	setp.gt.f32 	%p394, %f1405, %f1404;
	selp.f32 	%f1406, %f1405, %f1404, %p394;
	selp.f32 	%f1407, %f1404, %f1405, %p394;
	div.rn.f32 	%f1408, %f1407, %f1406;
	mul.f32 	%f1409, %f1408, %f1408;
	fma.rn.f32 	%f1410, %f1409, 0f3B33710B, 0fBC807748;
	fma.rn.f32 	%f1411, %f1410, %f1409, 0f3D2CDAB2;
	fma.rn.f32 	%f1412, %f1411, %f1409, 0fBD992D10;
	fma.rn.f32 	%f1413, %f1412, %f1409, 0f3DD9EA6C;
	fma.rn.f32 	%f1414, %f1413, %f1409, 0fBE117CB1;
	fma.rn.f32 	%f1415, %f1414, %f1409, 0f3E4CBCE0;
	fma.rn.f32 	%f1416, %f1415, %f1409, 0fBEAAAA7D;
	mul.f32 	%f1417, %f1409, %f1416;
	fma.rn.f32 	%f1418, %f1417, %f1408, %f1408;
	neg.f32 	%f1419, %f1418;
	fma.rn.f32 	%f1420, 0f3F6EE581, 0f3FD774EB, %f1419;
	selp.f32 	%f1421, %f1420, %f1418, %p394;
	selp.f32 	%f1422, 0f3F6EE581, 0f3FEEE581, %p394;
	selp.f32 	%f1423, %f1418, %f1419, %p394;
	mov.b32 	%r1426, %f1403;
	fma.rn.f32 	%f1424, %f1422, 0f3FD774EB, %f1423;
	setp.lt.s32 	%p395, %r1426, 0;
	selp.f32 	%f1425, %f1424, %f1421, %p395;
	add.f32 	%f1426, %f1405, %f1404;
	setp.eq.f32 	%p396, %f1406, 0f00000000;
	selp.f32 	%f1427, 0f40490FDB, 0f00000000, %p395;
	setp.eq.f32 	%p397, %f1404, %f1405;
	selp.f32 	%f1428, 0f4016CBE4, 0f3F490FDB, %p395;
	selp.f32 	%f1429, %f1428, %f1425, %p397;
	selp.f32 	%f1430, %f1427, %f1429, %p396;
	abs.f32 	%f1431, %f1426;
	setp.nan.f32 	%p398, %f1431, %f1431;
	copysign.f32 	%f1432, %f216, %f1430;
	selp.f32 	%f1433, %f1426, %f1432, %p398;
	sub.f32 	%f220, %f209, %f1433;
	mul.f32 	%f1434, %f220, 0f3F22F983;
	cvt.rni.s32.f32 	%r1612, %f1434;
	cvt.rn.f32.s32 	%f1435, %r1612;
	fma.rn.f32 	%f1436, %f1435, 0fBFC90FDA, %f220;
	fma.rn.f32 	%f1437, %f1435, 0fB3A22168, %f1436;
	fma.rn.f32 	%f1497, %f1435, 0fA7C234C5, %f1437;
	abs.f32 	%f222, %f220;
	setp.ltu.f32 	%p399, %f222, 0f47CE4780;
	@%p399 bra 	$L__BB1_327;
	setp.eq.f32 	%p400, %f222, 0f7F800000;
	@%p400 bra 	$L__BB1_326;
	mov.b32 	%r532, %f220;
	shl.b32 	%r1428, %r532, 8;
	or.b32  	%r533, %r1428, -2147483648;
	mov.b64 	%rd632, 0;
	mov.b32 	%r1609, 0;
$L__BB1_322:
	.pragma "nounroll";
	mul.wide.u32 	%rd577, %r1609, 4;
	add.s64 	%rd579, %rd578, %rd577;
	ld.global.nc.u32 	%r1429, [%rd579];
	mad.wide.u32 	%rd580, %r1429, %r533, %rd632;
	shr.u64 	%rd632, %rd580, 32;
	add.s64 	%rd581, %rd3, %rd577;
	st.local.u32 	[%rd581], %rd580;
	add.s32 	%r1609, %r1609, 1;
	setp.ne.s32 	%p401, %r1609, 6;
	@%p401 bra 	$L__BB1_322;
	shr.u32 	%r1430, %r532, 23;
	st.local.u32 	[%rd3+24], %rd632;
	and.b32  	%r536, %r1430, 31;
	and.b32  	%r1431, %r1430, 224;
	add.s32 	%r1432, %r1431, -128;
	shr.u32 	%r1433, %r1432, 5;
	mul.wide.u32 	%rd582, %r1433, 4;
	sub.s64 	%rd134, %rd3, %rd582;
	ld.local.u32 	%r1610, [%rd134+24];
	ld.local.u32 	%r1611, [%rd134+20];
	setp.eq.s32 	%p402, %r536, 0;
	@%p402 bra 	$L__BB1_325;
	shf.l.wrap.b32 	%r1610, %r1611, %r1610, %r536;
	ld.local.u32 	%r1434, [%rd134+16];
	shf.l.wrap.b32 	%r1611, %r1434, %r1611, %r536;
$L__BB1_325:
	shr.u32 	%r1435, %r1610, 30;
	shf.l.wrap.b32 	%r1436, %r1611, %r1610, 2;
	shl.b32 	%r1437, %r1611, 2;
	shr.u32 	%r1438, %r1436, 31;
	add.s32 	%r1439, %r1438, %r1435;
	neg.s32 	%r1440, %r1439;
	setp.lt.s32 	%p403, %r532, 0;
	selp.b32 	%r1612, %r1440, %r1439, %p403;
	xor.b32  	%r1441, %r1436, %r532;
	shr.s32 	%r1442, %r1436, 31;
	xor.b32  	%r1443, %r1442, %r1436;
	xor.b32  	%r1444, %r1442, %r1437;
	cvt.u64.u32 	%rd583, %r1443;
	shl.b64 	%rd584, %rd583, 32;
	cvt.u64.u32 	%rd585, %r1444;
	or.b64  	%rd586, %rd584, %rd585;
	cvt.rn.f64.s64 	%fd79, %rd586;
	mul.f64 	%fd80, %fd79, 0d3BF921FB54442D19;
	cvt.rn.f32.f64 	%f1438, %fd80;
	neg.f32 	%f1439, %f1438;
	setp.lt.s32 	%p404, %r1441, 0;
	selp.f32 	%f1497, %f1439, %f1438, %p404;
	bra.uni 	$L__BB1_327;
$L__BB1_326:
	mov.f32 	%f1440, 0f00000000;
	mul.rn.f32 	%f1497, %f220, %f1440;
	mov.b32 	%r1612, 0;
$L__BB1_327:
	add.s32 	%r1446, %r1612, 1;
	mul.rn.f32 	%f1441, %f1497, %f1497;
	and.b32  	%r1447, %r1612, 1;
	setp.eq.b32 	%p405, %r1447, 1;
	selp.f32 	%f1442, %f1497, 0f3F800000, %p405;
	fma.rn.f32 	%f1443, %f1441, %f1442, 0f00000000;
	fma.rn.f32 	%f1444, %f1441, 0f37CBAC00, 0fBAB607ED;
	selp.f32 	%f1445, 0fB94D4153, %f1444, %p405;
	selp.f32 	%f1446, 0f3C0885E4, 0f3D2AAABB, %p405;
	fma.rn.f32 	%f1447, %f1445, %f1441, %f1446;
	selp.f32 	%f1448, 0fBE2AAAA8, 0fBEFFFFFF, %p405;
	fma.rn.f32 	%f1449, %f1447, %f1441, %f1448;
	fma.rn.f32 	%f1450, %f1449, %f1443, %f1442;
	and.b32  	%r1448, %r1446, 2;
	setp.eq.s32 	%p406, %r1448, 0;
	mov.f32 	%f1451, 0f00000000;
	sub.f32 	%f1452, %f1451, %f1450;
	selp.f32 	%f1453, %f1450, %f1452, %p406;
	mul.f32 	%f1454, %f1, %f1453;
	abs.f32 	%f1455, %f1454;
	add.f32 	%f1456, %f1455, 0f3F800000;
	div.rn.f32 	%f1457, %f1454, %f1456;
	add.s64 	%rd588, %rd1, %rd531;
	st.global.f32 	[%rd588], %f1457;
	add.s32 	%r1591, %r1591, 1;
	add.s32 	%r1592, %r1592, 1;
	setp.ne.s32 	%p407, %r1592, %r4;
	@%p407 bra 	$L__BB1_287;
$L__BB1_328:
	ret;

}


// ===== COMPILED SASS (sm_100) =====

	.target	sm_100

	.elftype	@"ET_EXEC"


//--------------------- .note.nv.tkinfo           --------------------------
	.section	.note.nv.tkinfo,"",@"SHT_NOTE"
	.sectionflags	@"SHF_NOTE_NV_TKINFO"
	.tkinfo
        /*0018*/ 	.word	0x00000002
        /*0030*/ 	.string	""
        /*0030*/ 	.string	"ptxas"
        /*0030*/ 	.string	"Cuda compilation tools, release 13.0, V13.0.88"
        /*0030*/ 	.string	"Build cuda_13.0.r13.0/compiler.36424714_0"
        /*0030*/ 	.string	"-arch sm_100 -m 64 "



//--------------------- .note.nv.cuinfo           --------------------------
	.section	.note.nv.cuinfo,"",@"SHT_NOTE"
	.sectionflags	@"SHF_NOTE_NV_CUINFO"
        /*0018*/ 	.short	0x0002
        /*001a*/ 	.short	0x0064
        /*001c*/ 	.short	0x0082
	.zero		2


//--------------------- .nv.info                  --------------------------
	.section	.nv.info,"",@"SHT_CUDA_INFO"
	.align	4


	//----- nvinfo : EIATTR_REGCOUNT
	.align		4
        /*0000*/ 	.byte	0x04, 0x2f
        /*0002*/ 	.short	(.L_5 - .L_4)
	.align		4
.L_4:
        /*0004*/ 	.word	index@(project_to_7d_manifold)
        /*0008*/ 	.word	0x00000019


	//----- nvinfo : EIATTR_FRAME_SIZE
	.align		4
.L_5:
        /*000c*/ 	.byte	0x04, 0x11
        /*000e*/ 	.short	(.L_7 - .L_6)
	.align		4
.L_6:
        /*0010*/ 	.word	index@($__internal_2_$__cuda_sm3x_div_rn_noftz_f32_slowpath)
        /*0014*/ 	.word	0x00000000


	//----- nvinfo : EIATTR_FRAME_SIZE
	.align		4
.L_7:
        /*0018*/ 	.byte	0x04, 0x11
        /*001a*/ 	.short	(.L_9 - .L_8)
	.align		4
.L_8:
        /*001c*/ 	.word	index@($__internal_1_$__cuda_sm20_sqrt_rn_f32_slowpath)
        /*0020*/ 	.word	0x00000000


	//----- nvinfo : EIATTR_FRAME_SIZE
	.align		4
.L_9:
        /*0024*/ 	.byte	0x04, 0x11
        /*0026*/ 	.short	(.L_11 - .L_10)
	.align		4
.L_10:
        /*0028*/ 	.word	index@(project_to_7d_manifold)
        /*002c*/ 	.word	0x00000000


	//----- nvinfo : EIATTR_REGCOUNT
	.align		4
.L_11:
        /*0030*/ 	.byte	0x04, 0x2f
        /*0032*/ 	.short	(.L_13 - .L_12)
	.align		4
.L_12:
        /*0034*/ 	.word	index@(holographic_fold_7d)
        /*0038*/ 	.word	0x0000001e


	//----- nvinfo : EIATTR_FRAME_SIZE
	.align		4
.L_13:
        /*003c*/ 	.byte	0x04, 0x11
        /*003e*/ 	.short	(.L_15 - .L_14)
	.align		4
.L_14:
        /*0040*/ 	.word	index@($__internal_0_$__cuda_sm3x_div_rn_noftz_f32_slowpath)
        /*0044*/ 	.word	0x00000020


	//----- nvinfo : EIATTR_FRAME_SIZE
	.align		4
.L_15:
        /*0048*/ 	.byte	0x04, 0x11
        /*004a*/ 	.short	(.L_17 - .L_16)
	.align		4
.L_16:
        /*004c*/ 	.word	index@(holographic_fold_7d)
        /*0050*/ 	.word	0x00000020


	//----- nvinfo : EIATTR_MIN_STACK_SIZE
	.align		4
.L_17:
        /*0054*/ 	.byte	0x04, 0x12
        /*0056*/ 	.short	(.L_19 - .L_18)
	.align		4
.L_18:
        /*0058*/ 	.word	index@(holographic_fold_7d)
        /*005c*/ 	.word	0x00000020


	//----- nvinfo : EIATTR_MIN_STACK_SIZE
	.align		4
.L_19:
        /*0060*/ 	.byte	0x04, 0x12
        /*0062*/ 	.short	(.L_21 - .L_20)
	.align		4
.L_20:
        /*0064*/ 	.word	index@(project_to_7d_manifold)
        /*0068*/ 	.word	0x00000000
.L_21:


//--------------------- .nv.compat                --------------------------
	.section	.nv.compat,"",@"SHT_CUDA_COMPAT_INFO"
	.align	4
        /*0000*/ 	.byte	0x02, 0x09, 0x00, 0x00, 0x02, 0x02, 0x01, 0x00, 0x02, 0x05, 0x05, 0x00, 0x03, 0x07, 0x01, 0x01
        /*0010*/ 	.byte	0x02, 0x03, 0x00, 0x00, 0x02, 0x06, 0x01, 0x00, 0x04, 0x0b, 0x08, 0x00, 0x01, 0x00, 0x00, 0x00
        /*0020*/ 	.byte	0x00, 0x00, 0x00, 0x00


//--------------------- .nv.info.holographic_fold_7d --------------------------
	.section	.nv.info.holographic_fold_7d,"",@"SHT_CUDA_INFO"
	.sectionflags	@""
	.align	4


	//----- nvinfo : EIATTR_CUDA_API_VERSION
	.align		4
        /*0000*/ 	.byte	0x04, 0x37
        /*0002*/ 	.short	(.L_23 - .L_22)
.L_22:
        /*0004*/ 	.word	0x00000082


	//----- nvinfo : EIATTR_KPARAM_INFO
	.align		4
.L_23:
        /*0008*/ 	.byte	0x04, 0x17
        /*000a*/ 	.short	(.L_25 - .L_24)
.L_24:
        /*000c*/ 	.word	0x00000000
        /*0010*/ 	.short	0x0004
        /*0012*/ 	.short	0x001c
        /*0014*/ 	.byte	0x00, 0xf0, 0x11, 0x00


	//----- nvinfo : EIATTR_KPARAM_INFO
	.align		4
.L_25:
        /*0018*/ 	.byte	0x04, 0x17
        /*001a*/ 	.short	(.L_27 - .L_26)
.L_26:
        /*001c*/ 	.word	0x00000000
        /*0020*/ 	.short	0x0003
        /*0022*/ 	.short	0x0018
        /*0024*/ 	.byte	0x00, 0xf0, 0x11, 0x00


	//----- nvinfo : EIATTR_KPARAM_INFO
	.align		4
.L_27:
        /*0028*/ 	.byte	0x04, 0x17
        /*002a*/ 	.short	(.L_29 - .L_28)
.L_28:
        /*002c*/ 	.word	0x00000000
        /*0030*/ 	.short	0x0002
        /*0032*/ 	.short	0x0010
        /*0034*/ 	.byte	0x00, 0xf5, 0x21, 0x00


	//----- nvinfo : EIATTR_KPARAM_INFO
	.align		4
.L_29:
        /*0038*/ 	.byte	0x04, 0x17
        /*003a*/ 	.short	(.L_31 - .L_30)
.L_30:
        /*003c*/ 	.word	0x00000000
        /*0040*/ 	.short	0x0001
        /*0042*/ 	.short	0x0008
        /*0044*/ 	.byte	0x00, 0xf5, 0x21, 0x00


	//----- nvinfo : EIATTR_KPARAM_INFO
	.align		4
.L_31:
        /*0048*/ 	.byte	0x04, 0x17
        /*004a*/ 	.short	(.L_33 - .L_32)
.L_32:
        /*004c*/ 	.word	0x00000000
        /*0050*/ 	.short	0x0000
        /*0052*/ 	.short	0x0000
        /*0054*/ 	.byte	0x00, 0xf5, 0x21, 0x00


	//----- nvinfo : EIATTR_SPARSE_MMA_MASK
	.align		4
.L_33:
        /*0058*/ 	.byte	0x03, 0x50
        /*005a*/ 	.short	0x0000


	//----- nvinfo : EIATTR_MAXREG_COUNT
	.align		4
        /*005c*/ 	.byte	0x03, 0x1b
        /*005e*/ 	.short	0x00ff


	//----- nvinfo : EIATTR_MERCURY_ISA_VERSION
	.align		4
        /*0060*/ 	.byte	0x03, 0x5f
        /*0062*/ 	.short	0x0101


	//----- nvinfo : EIATTR_VRC_CTA_INIT_COUNT
	.align		4
        /*0064*/ 	.byte	0x02, 0x4a
	.zero		1
	.zero		1


	//----- nvinfo : EIATTR_EXIT_INSTR_OFFSETS
	.align		4
        /*0068*/ 	.byte	0x04, 0x1c
        /*006a*/ 	.short	(.L_35 - .L_34)


	//   ....[0]....
.L_34:
        /*006c*/ 	.word	0x00000080


	//   ....[1]....
        /*0070*/ 	.word	0x000000b0


	//   ....[2]....
        /*0074*/ 	.word	0x0000d820


	//   ....[3]....
        /*0078*/ 	.word	0x0000f7f0


	//----- nvinfo : EIATTR_CRS_STACK_SIZE
	.align		4
.L_35:
        /*007c*/ 	.byte	0x04, 0x1e
        /*007e*/ 	.short	(.L_37 - .L_36)
.L_36:
        /*0080*/ 	.word	0x00000000


	//----- nvinfo : EIATTR_CBANK_PARAM_SIZE
	.align		4
.L_37:
        /*0084*/ 	.byte	0x03, 0x19
        /*0086*/ 	.short	0x0020


	//----- nvinfo : EIATTR_PARAM_CBANK
	.align		4
        /*0088*/ 	.byte	0x04, 0x0a
        /*008a*/ 	.short	(.L_39 - .L_38)
	.align		4
.L_38:
        /*008c*/ 	.word	index@(.nv.constant0.holographic_fold_7d)
        /*0090*/ 	.short	0x0380
        /*0092*/ 	.short	0x0020


	//----- nvinfo : EIATTR_SW_WAR
	.align		4
.L_39:
        /*0094*/ 	.byte	0x04, 0x36
        /*0096*/ 	.short	(.L_41 - .L_40)
.L_40:
        /*0098*/ 	.word	0x00000008
.L_41:


//--------------------- .nv.info.project_to_7d_manifold --------------------------
	.section	.nv.info.project_to_7d_manifold,"",@"SHT_CUDA_INFO"
	.sectionflags	@""
	.align	4


	//----- nvinfo : EIATTR_CUDA_API_VERSION
	.align		4
        /*0000*/ 	.byte	0x04, 0x37
        /*0002*/ 	.short	(.L_43 - .L_42)
.L_42:
        /*0004*/ 	.word	0x00000082


	//----- nvinfo : EIATTR_KPARAM_INFO
	.align		4
.L_43:
        /*0008*/ 	.byte	0x04, 0x17
        /*000a*/ 	.short	(.L_45 - .L_44)
.L_44:
        /*000c*/ 	.word	0x00000000
        /*0010*/ 	.short	0x0004
        /*0012*/ 	.short	0x0018
        /*0014*/ 	.byte	0x00, 0xf0, 0x11, 0x00


	//----- nvinfo : EIATTR_KPARAM_INFO
	.align		4
.L_45:
        /*0018*/ 	.byte	0x04, 0x17
        /*001a*/ 	.short	(.L_47 - .L_46)
.L_46:
        /*001c*/ 	.word	0x00000000
        /*0020*/ 	.short	0x0003
        /*0022*/ 	.short	0x0014
        /*0024*/ 	.byte	0x00, 0xf0, 0x11, 0x00


	//----- nvinfo : EIATTR_KPARAM_INFO
	.align		4
.L_47:
        /*0028*/ 	.byte	0x04, 0x17
        /*002a*/ 	.short	(.L_49 - .L_48)
.L_48:
        /*002c*/ 	.word	0x00000000
        /*0030*/ 	.short	0x0002
        /*0032*/ 	.short	0x0010
        /*0034*/ 	.byte	0x00, 0xf0, 0x11, 0x00


	//----- nvinfo : EIATTR_KPARAM_INFO
	.align		4
.L_49:
        /*0038*/ 	.byte	0x04, 0x17
        /*003a*/ 	.short	(.L_51 - .L_50)
.L_50:
        /*003c*/ 	.word	0x00000000
        /*0040*/ 	.short	0x0001
        /*0042*/ 	.short	0x0008
        /*0044*/ 	.byte	0x00, 0xf5, 0x21, 0x00


	//----- nvinfo : EIATTR_KPARAM_INFO
	.align		4
.L_51:
        /*0048*/ 	.byte	0x04, 0x17
        /*004a*/ 	.short	(.L_53 - .L_52)
.L_52:
        /*004c*/ 	.word	0x00000000
        /*0050*/ 	.short	0x0000
        /*0052*/ 	.short	0x0000
        /*0054*/ 	.byte	0x00, 0xf5, 0x21, 0x00


	//----- nvinfo : EIATTR_SPARSE_MMA_MASK
	.align		4
.L_53:
        /*0058*/ 	.byte	0x03, 0x50
        /*005a*/ 	.short	0x0000


	//----- nvinfo : EIATTR_MAXREG_COUNT
	.align		4
        /*005c*/ 	.byte	0x03, 0x1b
        /*005e*/ 	.short	0x00ff


	//----- nvinfo : EIATTR_MERCURY_ISA_VERSION
	.align		4
        /*0060*/ 	.byte	0x03, 0x5f
        /*0062*/ 	.short	0x0101


	//----- nvinfo : EIATTR_VRC_CTA_INIT_COUNT
	.align		4
        /*0064*/ 	.byte	0x02, 0x4a
	.zero		1
	.zero		1


	//----- nvinfo : EIATTR_EXIT_INSTR_OFFSETS
	.align		4
        /*0068*/ 	.byte	0x04, 0x1c
        /*006a*/ 	.short	(.L_55 - .L_54)


	//   ....[0]....
.L_54:
        /*006c*/ 	.word	0x00000070


	//   ....[1]....
        /*0070*/ 	.word	0x00000620


	//   ....[2]....
        /*0074*/ 	.word	0x00000e70


	//   ....[3]....
        /*0078*/ 	.word	0x00001040


	//----- nvinfo : EIATTR_CRS_STACK_SIZE
	.align		4
.L_55:
        /*007c*/ 	.byte	0x04, 0x1e
        /*007e*/ 	.short	(.L_57 - .L_56)
.L_56:
        /*0080*/ 	.word	0x00000000


	//----- nvinfo : EIATTR_CBANK_PARAM_SIZE
	.align		4
.L_57:
        /*0084*/ 	.byte	0x03, 0x19
        /*0086*/ 	.short	0x001c


	//----- nvinfo : EIATTR_PARAM_CBANK
	.align		4
        /*0088*/ 	.byte	0x04, 0x0a
        /*008a*/ 	.short	(.L_59 - .L_58)
	.align		4
.L_58:
        /*008c*/ 	.word	index@(.nv.constant0.project_to_7d_manifold)
        /*0090*/ 	.short	0x0380
        /*0092*/ 	.short	0x001c


	//----- nvinfo : EIATTR_SW_WAR
	.align		4
.L_59:
        /*0094*/ 	.byte	0x04, 0x36
        /*0096*/ 	.short	(.L_61 - .L_60)
.L_60:
        /*0098*/ 	.word	0x00000008
.L_61:


//--------------------- .nv.callgraph             --------------------------
	.section	.nv.callgraph,"",@"SHT_CUDA_CALLGRAPH"
	.align	4
	.sectionentsize	8
	.align		4
        /*0000*/ 	.word	0x00000000
	.align		4
        /*0004*/ 	.word	0xffffffff
	.align		4
        /*0008*/ 	.word	0x00000000
	.align		4
        /*000c*/ 	.word	0xfffffffe
	.align		4
        /*0010*/ 	.word	0x00000000
	.align		4
        /*0014*/ 	.word	0xfffffffd
	.align		4
        /*0018*/ 	.word	0x00000000
	.align		4
        /*001c*/ 	.word	0xfffffffc


//--------------------- .nv.constant3             --------------------------
	.section	.nv.constant3,"a",@progbits
	.align	4
.nv.constant3:
	.type		PHI,@object
	.size		PHI,(PHI_INV - PHI)
PHI:
        /*0000*/ 	.byte	0xbd, 0x1b, 0xcf, 0x3f
	.type		PHI_INV,@object
	.size		PHI_INV,(S2_STABILITY_BOUND - PHI_INV)
PHI_INV:
        /*0004*/ 	.byte	0x7a, 0x37, 0x1e, 0x3f
	.type		S2_STABILITY_BOUND,@object
	.size		S2_STABILITY_BOUND,(.L_2 - S2_STABILITY_BOUND)
S2_STABILITY_BOUND:
        /*0008*/ 	.byte	0x0a, 0xd7, 0x23, 0x3c
.L_2:


//--------------------- .nv.constant4             --------------------------
	.section	.nv.constant4,"a",@progbits
	.align	8
	.align		8
.nv.constant4:
        /*0000*/ 	.dword	__cudart_i2opi_f


//--------------------- .text.holographic_fold_7d --------------------------
	.section	.text.holographic_fold_7d,"ax",@progbits
	.align	128
        .global         holographic_fold_7d
        .type           holographic_fold_7d,@function
        .size           holographic_fold_7d,(.L_x_262 - holographic_fold_7d)
        .other          holographic_fold_7d,@"STO_CUDA_ENTRY STV_DEFAULT"
holographic_fold_7d:
.text.holographic_fold_7d:
[----:B------:R-:W0:Y:S01]  /*0000*/  LDC R1, c[0x0][0x37c] ;  /* 0x0000df00ff017b82 */ /* 0x000e220000000800 */
[----:B------:R-:W1:Y:S07]  /*0010*/  S2R R3, SR_TID.X ;  /* 0x0000000000037919 */ /* 0x000e6e0000002100 */
[----:B------:R-:W1:Y:S01]  /*0020*/  S2UR UR4, SR_CTAID.X ;  /* 0x00000000000479c3 */ /* 0x000e620000002500 */
[----:B------:R-:W2:Y:S01]  /*0030*/  LDCU UR5, c[0x0][0x398] ;  /* 0x00007300ff0577ac */ /* 0x000ea20008000800 */
[----:B0-----:R-:W-:-:S06]  /*0040*/  VIADD R1, R1, 0xffffffe0 ;  /* 0xffffffe001017836 */ /* 0x001fcc0000000000 */
[----:B------:R-:W1:Y:S02]  /*0050*/  LDC R10, c[0x0][0x360] ;  /* 0x0000d800ff0a7b82 */ /* 0x000e640000000800 */
[----:B-1----:R-:W-:-:S05]  /*0060*/  IMAD R10, R10, UR4, R3 ;  /* 0x000000040a0a7c24 */ /* 0x002fca000f8e0203 */
[----:B--2---:R-:W-:-:S13]  /*0070*/  ISETP.GE.AND P0, PT, R10, UR5, PT ;  /* 0x000000050a007c0c */ /* 0x004fda000bf06270 */
[----:B------:R-:W-:Y:S05]  /*0080*/  @P0 EXIT ;  /* 0x000000000000094d */ /* 0x000fea0003800000 */
[----:B------:R-:W0:Y:S02]  /*0090*/  LDC R0, c[0x0][0x39c] ;  /* 0x0000e700ff007b82 */ /* 0x000e240000000800 */
[----:B0-----:R-:W-:-:S13]  /*00a0*/  ISETP.GE.AND P0, PT, R0, 0x1, PT ;  /* 0x000000010000780c */ /* 0x001fda0003f06270 */
[----:B------:R-:W-:Y:S05]  /*00b0*/  @!P0 EXIT ;  /* 0x000000000000894d */ /* 0x000fea0003800000 */
[----:B------:R-:W-:Y:S01]  /*00c0*/  IMAD.MOV.U32 R9, RZ, RZ, -0x1 ;  /* 0xffffffffff097424 */ /* 0x000fe200078e00ff */
[C---:B------:R-:W-:Y:S01]  /*00d0*/  ISETP.GE.U32.AND P1, PT, R0.reuse, 0x7, PT ;  /* 0x000000070000780c */ /* 0x040fe20003f26070 */
[----:B------:R-:W0:Y:S01]  /*00e0*/  LDCU.64 UR8, c[0x0][0x358] ;  /* 0x00006b00ff0877ac */ /* 0x000e220008000a00 */
[----:B------:R-:W-:Y:S02]  /*00f0*/  IMAD.MOV.U32 R3, RZ, RZ, RZ ;  /* 0x000000ffff037224 */ /* 0x000fe400078e00ff */
[----:B------:R-:W-:-:S05]  /*0100*/  VIADDMNMX.U32 R9, R0, R9, 0x6, PT ;  /* 0x0000000600097446 */ /* 0x000fca0003800009 */
[----:B------:R-:W-:-:S05]  /*0110*/  VIADD R9, R9, 0x1 ;  /* 0x0000000109097836 */ /* 0x000fca0000000000 */
[----:B------:R-:W-:-:S04]  /*0120*/  ISETP.NE.AND P0, PT, R9, 0x7, PT ;  /* 0x000000070900780c */ /* 0x000fc80003f05270 */
[----:B------:R-:W-:Y:S01]  /*0130*/  SEL R8, R9, RZ, P0 ;  /* 0x000000ff09087207 */ /* 0x000fe20000000000 */
[----:B0-----:R-:W-:Y:S08]  /*0140*/  @!P1 BRA `(.L_x_0) ;  /* 0x000000d400b09947 */ /* 0x001ff00003800000 */
[----:B------:R-:W-:-:S05]  /*0150*/  UMOV UR4, URZ ;  /* 0x000000ff00047c82 */ /* 0x000fca0008000000 */
.L_x_178:
[----:B------:R-:W0:Y:S08]  /*0160*/  LDC R3, c[0x0][0x39c] ;  /* 0x0000e700ff037b82 */ /* 0x000e300000000800 */
[----:B------:R-:W1:Y:S08]  /*0170*/  LDC.64 R6, c[0x0][0x380] ;  /* 0x0000e000ff067b82 */ /* 0x000e700000000a00 */
[----:B------:R-:W2:Y:S01]  /*0180*/  LDC.64 R4, c[0x0][0x388] ;  /* 0x0000e200ff047b82 */ /* 0x000ea20000000a00 */
[----:B0-----:R-:W-:-:S04]  /*0190*/  IMAD R2, R10, R3, UR4 ;  /* 0x000000040a027e24 */ /* 0x001fc8000f8e0203 */
[----:B-1----:R-:W-:-:S05]  /*01a0*/  IMAD.WIDE R6, R2, 0x4, R6 ;  /* 0x0000000402067825 */ /* 0x002fca00078e0206 */
[----:B------:R-:W3:Y:S01]  /*01b0*/  LDG.E.CONSTANT R14, desc[UR8][R6.64] ;  /* 0x00000008060e7981 */ /* 0x000ee2000c1e9900 */
[----:B--2---:R-:W-:-:S05]  /*01c0*/  IMAD.WIDE R4, R2, 0x4, R4 ;  /* 0x0000000402047825 */ /* 0x004fca00078e0204 */
[----:B------:R0:W5:Y:S01]  /*01d0*/  LDG.E.CONSTANT R20, desc[UR8][R4.64] ;  /* 0x0000000804147981 */ /* 0x000162000c1e9900 */
[----:B------:R-:W-:Y:S01]  /*01e0*/  BSSY.RECONVERGENT B0, `(.L_x_1) ;  /* 0x000003f000007945 */ /* 0x000fe20003800200 */
[----:B---3--:R-:W-:-:S04]  /*01f0*/  FMUL R14, R14, 3.141590118408203125 ;  /* 0x40490fd00e0e7820 */ /* 0x008fc80000400000 */
[C---:B------:R-:W-:Y:S01]  /*0200*/  FMUL R0, R14.reuse, 0.63661974668502807617 ;  /* 0x3f22f9830e007820 */ /* 0x040fe20000400000 */
[----:B------:R-:W-:-:S05]  /*0210*/  FSETP.GE.AND P0, PT, |R14|, 105615, PT ;  /* 0x47ce47800e00780b */ /* 0x000fca0003f06200 */
[----:B------:R-:W1:Y:S02]  /*0220*/  F2I.NTZ R0, R0 ;  /* 0x0000000000007305 */ /* 0x000e640000203100 */
[----:B-1----:R-:W-:Y:S01]  /*0230*/  I2FP.F32.S32 R19, R0 ;  /* 0x0000000000137245 */ /* 0x002fe20000201400 */
[----:B------:R-:W-:-:S04]  /*0240*/  IMAD.MOV.U32 R18, RZ, RZ, R0 ;  /* 0x000000ffff127224 */ /* 0x000fc800078e0000 */
[----:B------:R-:W-:-:S04]  /*0250*/  FFMA R12, R19, -1.5707962512969970703, R14 ;  /* 0xbfc90fda130c7823 */ /* 0x000fc8000000000e */
[----:B------:R-:W-:-:S04]  /*0260*/  FFMA R12, R19, -7.5497894158615963534e-08, R12 ;  /* 0xb3a22168130c7823 */ /* 0x000fc8000000000c */
[----:B------:R-:W-:-:S04]  /*0270*/  FFMA R19, R19, -5.3903029534742383927e-15, R12 ;  /* 0xa7c234c513137823 */ /* 0x000fc8000000000c */
[----:B------:R-:W-:Y:S01]  /*0280*/  IMAD.MOV.U32 R3, RZ, RZ, R19 ;  /* 0x000000ffff037224 */ /* 0x000fe200078e0013 */
[----:B0-----:R-:W-:Y:S06]  /*0290*/  @!P0 BRA `(.L_x_2) ;  /* 0x0000000000cc8947 */ /* 0x001fec0003800000 */
[----:B------:R-:W-:-:S13]  /*02a0*/  FSETP.NEU.AND P0, PT, |R14|, +INF , PT ;  /* 0x7f8000000e00780b */ /* 0x000fda0003f0d200 */
[----:B------:R-:W-:Y:S01]  /*02b0*/  @!P0 FMUL R3, RZ, R14 ;  /* 0x0000000eff038220 */ /* 0x000fe20000400000 */
[----:B------:R-:W-:Y:S01]  /*02c0*/  @!P0 IMAD.MOV.U32 R0, RZ, RZ, RZ ;  /* 0x000000ffff008224 */ /* 0x000fe200078e00ff */
[----:B------:R-:W-:Y:S06]  /*02d0*/  @!P0 BRA `(.L_x_2) ;  /* 0x0000000000bc8947 */ /* 0x000fec0003800000 */
[----:B------:R-:W0:Y:S01]  /*02e0*/  LDC.64 R12, c[0x4][RZ] ;  /* 0x01000000ff0c7b82 */ /* 0x000e220000000a00 */
[----:B------:R-:W-:Y:S01]  /*02f0*/  IMAD.SHL.U32 R11, R14, 0x100, RZ ;  /* 0x000001000e0b7824 */ /* 0x000fe200078e00ff */
[----:B------:R-:W-:Y:S01]  /*0300*/  UMOV UR5, URZ ;  /* 0x000000ff00057c82 */ /* 0x000fe20008000000 */
[----:B------:R-:W-:Y:S02]  /*0310*/  IMAD.MOV.U32 R0, RZ, RZ, RZ ;  /* 0x000000ffff007224 */ /* 0x000fe400078e00ff */
[----:B------:R-:W-:Y:S01]  /*0320*/  IMAD.MOV.U32 R3, RZ, RZ, RZ ;  /* 0x000000ffff037224 */ /* 0x000fe200078e00ff */
[----:B------:R-:W-:-:S07]  /*0330*/  LOP3.LUT R15, R11, 0x80000000, RZ, 0xfc, !PT ;  /* 0x800000000b0f7812 */ /* 0x000fce00078efcff */
.L_x_3:
[----:B0-----:R-:W-:-:S05]  /*0340*/  IMAD.WIDE.U32 R22, R3, 0x4, R12 ;  /* 0x0000000403167825 */ /* 0x001fca00078e000c */
[----:B-1----:R-:W2:Y:S01]  /*0350*/  LDG.E.CONSTANT R16, desc[UR8][R22.64] ;  /* 0x0000000816107981 */ /* 0x002ea2000c1e9900 */
[C---:B------:R-:W-:Y:S02]  /*0360*/  IMAD R11, R3.reuse, 0x4, R1 ;  /* 0x00000004030b7824 */ /* 0x040fe400078e0201 */
[----:B------:R-:W-:-:S05]  /*0370*/  VIADD R3, R3, 0x1 ;  /* 0x0000000103037836 */ /* 0x000fca0000000000 */
[----:B------:R-:W-:Y:S01]  /*0380*/  ISETP.NE.AND P0, PT, R3, 0x6, PT ;  /* 0x000000060300780c */ /* 0x000fe20003f05270 */
[----:B--2---:R-:W-:-:S03]  /*0390*/  IMAD.WIDE.U32 R16, R16, R15, RZ ;  /* 0x0000000f10107225 */ /* 0x004fc600078e00ff */
[----:B------:R-:W-:-:S04]  /*03a0*/  IADD3 R16, P1, PT, R16, R0, RZ ;  /* 0x0000000010107210 */ /* 0x000fc80007f3e0ff */
[----:B------:R-:W-:Y:S01]  /*03b0*/  IADD3.X R0, PT, PT, R17, UR5, RZ, P1, !PT ;  /* 0x0000000511007c10 */ /* 0x000fe20008ffe4ff */
[----:B------:R1:W-:Y:S04]  /*03c0*/  STL [R11], R16 ;  /* 0x000000100b007387 */ /* 0x0003e80000100800 */
[----:B------:R-:W-:Y:S05]  /*03d0*/  @P0 BRA `(.L_x_3) ;  /* 0xfffffffc00d80947 */ /* 0x000fea000383ffff */
[----:B------:R-:W-:Y:S01]  /*03e0*/  SHF.R.U32.HI R13, RZ, 0x17, R14 ;  /* 0x00000017ff0d7819 */ /* 0x000fe2000001160e */
[----:B------:R0:W-:Y:S03]  /*03f0*/  STL [R1+0x18], R0 ;  /* 0x0000180001007387 */ /* 0x0001e60000100800 */
[C---:B------:R-:W-:Y:S02]  /*0400*/  LOP3.LUT R3, R13.reuse, 0xe0, RZ, 0xc0, !PT ;  /* 0x000000e00d037812 */ /* 0x040fe400078ec0ff */
[----:B------:R-:W-:-:S03]  /*0410*/  LOP3.LUT P0, RZ, R13, 0x1f, RZ, 0xc0, !PT ;  /* 0x0000001f0dff7812 */ /* 0x000fc6000780c0ff */
[----:B------:R-:W-:-:S05]  /*0420*/  VIADD R3, R3, 0xffffff80 ;  /* 0xffffff8003037836 */ /* 0x000fca0000000000 */
[----:B------:R-:W-:-:S05]  /*0430*/  SHF.R.U32.HI R12, RZ, 0x5, R3 ;  /* 0x00000005ff0c7819 */ /* 0x000fca0000011603 */
[----:B------:R-:W-:-:S05]  /*0440*/  IMAD R15, R12, -0x4, R1 ;  /* 0xfffffffc0c0f7824 */ /* 0x000fca00078e0201 */
[----:B------:R-:W2:Y:S04]  /*0450*/  LDL R3, [R15+0x18] ;  /* 0x000018000f037983 */ /* 0x000ea80000100800 */
[----:B------:R-:W2:Y:S04]  /*0460*/  LDL R12, [R15+0x14] ;  /* 0x000014000f0c7983 */ /* 0x000ea80000100800 */
[----:B-1----:R-:W3:Y:S01]  /*0470*/  @P0 LDL R11, [R15+0x10] ;  /* 0x000010000f0b0983 */ /* 0x002ee20000100800 */
[----:B------:R-:W-:Y:S01]  /*0480*/  LOP3.LUT R13, R13, 0x1f, RZ, 0xc0, !PT ;  /* 0x0000001f0d0d7812 */ /* 0x000fe200078ec0ff */
[----:B------:R-:W-:Y:S01]  /*0490*/  UMOV UR6, 0x54442d19 ;  /* 0x54442d1900067882 */ /* 0x000fe20000000000 */
[----:B------:R-:W-:-:S02]  /*04a0*/  UMOV UR7, 0x3bf921fb ;  /* 0x3bf921fb00077882 */ /* 0x000fc40000000000 */
[-C--:B--2---:R-:W-:Y:S02]  /*04b0*/  @P0 SHF.L.W.U32.HI R3, R12, R13.reuse, R3 ;  /* 0x0000000d0c030219 */ /* 0x084fe40000010e03 */
[----:B---3--:R-:W-:Y:S02]  /*04c0*/  @P0 SHF.L.W.U32.HI R12, R11, R13, R12 ;  /* 0x0000000d0b0c0219 */ /* 0x008fe40000010e0c */
[----:B------:R-:W-:Y:S02]  /*04d0*/  ISETP.GE.AND P0, PT, R14, RZ, PT ;  /* 0x000000ff0e00720c */ /* 0x000fe40003f06270 */
[C-C-:B------:R-:W-:Y:S01]  /*04e0*/  SHF.L.W.U32.HI R11, R12.reuse, 0x2, R3.reuse ;  /* 0x000000020c0b7819 */ /* 0x140fe20000010e03 */
[----:B------:R-:W-:Y:S01]  /*04f0*/  IMAD.SHL.U32 R12, R12, 0x4, RZ ;  /* 0x000000040c0c7824 */ /* 0x000fe200078e00ff */
[----:B0-----:R-:W-:Y:S02]  /*0500*/  SHF.R.U32.HI R0, RZ, 0x1e, R3 ;  /* 0x0000001eff007819 */ /* 0x001fe40000011603 */
[----:B------:R-:W-:-:S02]  /*0510*/  SHF.R.S32.HI R13, RZ, 0x1f, R11 ;  /* 0x0000001fff0d7819 */ /* 0x000fc4000001140b */
[----:B------:R-:W-:Y:S02]  /*0520*/  LOP3.LUT R3, R11, R14, RZ, 0x3c, !PT ;  /* 0x0000000e0b037212 */ /* 0x000fe400078e3cff */
[C---:B------:R-:W-:Y:S02]  /*0530*/  LOP3.LUT R12, R13.reuse, R12, RZ, 0x3c, !PT ;  /* 0x0000000c0d0c7212 */ /* 0x040fe400078e3cff */
[----:B------:R-:W-:Y:S02]  /*0540*/  LOP3.LUT R13, R13, R11, RZ, 0x3c, !PT ;  /* 0x0000000b0d0d7212 */ /* 0x000fe400078e3cff */
[----:B------:R-:W-:Y:S02]  /*0550*/  LEA.HI R0, R11, R0, RZ, 0x1 ;  /* 0x000000000b007211 */ /* 0x000fe400078f08ff */
[----:B------:R-:W-:Y:S02]  /*0560*/  ISETP.GE.AND P1, PT, R3, RZ, PT ;  /* 0x000000ff0300720c */ /* 0x000fe40003f26270 */
[----:B------:R-:W0:Y:S01]  /*0570*/  I2F.F64.S64 R12, R12 ;  /* 0x0000000c000c7312 */ /* 0x000e220000301c00 */
[----:B------:R-:W-:-:S04]  /*0580*/  IMAD.MOV R3, RZ, RZ, -R0 ;  /* 0x000000ffff037224 */ /* 0x000fc800078e0a00 */
[----:B------:R-:W-:Y:S01]  /*0590*/  @!P0 IMAD.MOV.U32 R0, RZ, RZ, R3 ;  /* 0x000000ffff008224 */ /* 0x000fe200078e0003 */
[----:B0-----:R-:W-:-:S10]  /*05a0*/  DMUL R16, R12, UR6 ;  /* 0x000000060c107c28 */ /* 0x001fd40008000000 */
[----:B------:R-:W0:Y:S02]  /*05b0*/  F2F.F32.F64 R16, R16 ;  /* 0x0000001000107310 */ /* 0x000e240000301000 */
[----:B0-----:R-:W-:-:S07]  /*05c0*/  FSEL R3, -R16, R16, !P1 ;  /* 0x0000001010037208 */ /* 0x001fce0004800100 */
.L_x_2:
[----:B------:R-:W-:Y:S05]  /*05d0*/  BSYNC.RECONVERGENT B0 ;  /* 0x0000000000007941 */ /* 0x000fea0003800200 */
.L_x_1:
[----:B------:R-:W-:Y:S02]  /*05e0*/  IMAD.MOV.U32 R15, RZ, RZ, 0x37cbac00 ;  /* 0x37cbac00ff0f7424 */ /* 0x000fe400078e00ff */
[----:B------:R-:W-:Y:S01]  /*05f0*/  FMUL R11, R3, R3 ;  /* 0x00000003030b7220 */ /* 0x000fe20000400000 */
[C---:B------:R-:W-:Y:S01]  /*0600*/  LOP3.LUT R13, R0.reuse, 0x1, RZ, 0xc0, !PT ;  /* 0x00000001000d7812 */ /* 0x040fe200078ec0ff */
[----:B------:R-:W-:Y:S01]  /*0610*/  IMAD.MOV.U32 R21, RZ, RZ, 0x3d2aaabb ;  /* 0x3d2aaabbff157424 */ /* 0x000fe200078e00ff */
[----:B------:R-:W-:Y:S01]  /*0620*/  LOP3.LUT P1, RZ, R0, 0x2, RZ, 0xc0, !PT ;  /* 0x0000000200ff7812 */ /* 0x000fe2000782c0ff */
[----:B------:R-:W-:Y:S01]  /*0630*/  FFMA R12, R11, R15, -0.0013887860113754868507 ;  /* 0xbab607ed0b0c7423 */ /* 0x000fe2000000000f */
[----:B------:R-:W-:Y:S01]  /*0640*/  ISETP.NE.U32.AND P0, PT, R13, 0x1, PT ;  /* 0x000000010d00780c */ /* 0x000fe20003f05070 */
[----:B------:R-:W-:Y:S01]  /*0650*/  IMAD.MOV.U32 R23, RZ, RZ, 0x3effffff ;  /* 0x3effffffff177424 */ /* 0x000fe200078e00ff */
[----:B------:R-:W-:Y:S02]  /*0660*/  BSSY.RECONVERGENT B0, `(.L_x_4) ;  /* 0x000003f000007945 */ /* 0x000fe40003800200 */
[----:B------:R-:W-:-:S02]  /*0670*/  FSEL R12, R12, -0.00019574658654164522886, !P0 ;  /* 0xb94d41530c0c7808 */ /* 0x000fc40004000000 */
[----:B------:R-:W-:Y:S02]  /*0680*/  FSEL R16, R21, 0.0083327032625675201416, !P0 ;  /* 0x3c0885e415107808 */ /* 0x000fe40004000000 */
[----:B------:R-:W-:Y:S02]  /*0690*/  FSEL R22, R3, 1, P0 ;  /* 0x3f80000003167808 */ /* 0x000fe40000000000 */
[----:B------:R-:W-:Y:S01]  /*06a0*/  FSEL R13, -R23, -0.16666662693023681641, !P0 ;  /* 0xbe2aaaa8170d7808 */ /* 0x000fe20004000100 */
[C---:B------:R-:W-:Y:S01]  /*06b0*/  FFMA R12, R11.reuse, R12, R16 ;  /* 0x0000000c0b0c7223 */ /* 0x040fe20000000010 */
[----:B------:R-:W-:Y:S01]  /*06c0*/  FSETP.GE.AND P0, PT, |R14|, 105615, PT ;  /* 0x47ce47800e00780b */ /* 0x000fe20003f06200 */
[C---:B------:R-:W-:Y:S02]  /*06d0*/  FFMA R3, R11.reuse, R22, RZ ;  /* 0x000000160b037223 */ /* 0x040fe400000000ff */
[----:B------:R-:W-:-:S04]  /*06e0*/  FFMA R12, R11, R12, R13 ;  /* 0x0000000c0b0c7223 */ /* 0x000fc8000000000d */
[----:B------:R-:W-:-:S04]  /*06f0*/  FFMA R22, R3, R12, R22 ;  /* 0x0000000c03167223 */ /* 0x000fc80000000016 */
[----:B------:R-:W-:Y:S02]  /*0700*/  @P1 FADD R22, RZ, -R22 ;  /* 0x80000016ff161221 */ /* 0x000fe40000000000 */
[----:B------:R-:W-:Y:S05]  /*0710*/  @!P0 BRA `(.L_x_5) ;  /* 0x0000000000cc8947 */ /* 0x000fea0003800000 */
        /* <DEDUP_REMOVED lines=10> */
.L_x_6:
[----:B0-----:R-:W-:-:S06]  /*07c0*/  IMAD.WIDE.U32 R16, R3, 0x4, R12 ;  /* 0x0000000403107825 */ /* 0x001fcc00078e000c */
[----:B------:R-:W2:Y:S01]  /*07d0*/  LDG.E.CONSTANT R16, desc[UR8][R16.64] ;  /* 0x0000000810107981 */ /* 0x000ea2000c1e9900 */
[C---:B-1----:R-:W-:Y:S02]  /*07e0*/  IMAD R11, R3.reuse, 0x4, R1 ;  /* 0x00000004030b7824 */ /* 0x042fe400078e0201 */
        /* <DEDUP_REMOVED lines=19> */
[----:B------:R-:W-:Y:S01]  /*0920*/  UMOV UR7, 0x3bf921fb ;  /* 0x3bf921fb00077882 */ /* 0x000fe20000000000 */
[----:B------:R-:W-:-:S02]  /*0930*/  ISETP.GE.AND P1, PT, R14, RZ, PT ;  /* 0x000000ff0e00720c */ /* 0x000fc40003f26270 */
[-C--:B--2---:R-:W-:Y:S02]  /*0940*/  @P0 SHF.L.W.U32.HI R3, R12, R13.reuse, R3 ;  /* 0x0000000d0c030219 */ /* 0x084fe40000010e03 */
[----:B---3--:R-:W-:Y:S02]  /*0950*/  @P0 SHF.L.W.U32.HI R12, R11, R13, R12 ;  /* 0x0000000d0b0c0219 */ /* 0x008fe40000010e0c */
[--C-:B------:R-:W-:Y:S02]  /*0960*/  SHF.R.U32.HI R18, RZ, 0x1e, R3.reuse ;  /* 0x0000001eff127819 */ /* 0x100fe40000011603 */
[C---:B------:R-:W-:Y:S01]  /*0970*/  SHF.L.W.U32.HI R11, R12.reuse, 0x2, R3 ;  /* 0x000000020c0b7819 */ /* 0x040fe20000010e03 */
[----:B------:R-:W-:-:S03]  /*0980*/  IMAD.SHL.U32 R12, R12, 0x4, RZ ;  /* 0x000000040c0c7824 */ /* 0x000fc600078e00ff */
[----:B------:R-:W-:Y:S02]  /*0990*/  SHF.R.S32.HI R13, RZ, 0x1f, R11 ;  /* 0x0000001fff0d7819 */ /* 0x000fe4000001140b */
[----:B------:R-:W-:Y:S02]  /*09a0*/  LEA.HI R18, R11, R18, RZ, 0x1 ;  /* 0x000000120b127211 */ /* 0x000fe400078f08ff */
[C---:B------:R-:W-:Y:S02]  /*09b0*/  LOP3.LUT R12, R13.reuse, R12, RZ, 0x3c, !PT ;  /* 0x0000000c0d0c7212 */ /* 0x040fe400078e3cff */
[----:B------:R-:W-:Y:S01]  /*09c0*/  LOP3.LUT R13, R13, R11, RZ, 0x3c, !PT ;  /* 0x0000000b0d0d7212 */ /* 0x000fe200078e3cff */
[----:B0-----:R-:W-:Y:S01]  /*09d0*/  IMAD.MOV R0, RZ, RZ, -R18 ;  /* 0x000000ffff007224 */ /* 0x001fe200078e0a12 */
[----:B------:R-:W-:-:S03]  /*09e0*/  LOP3.LUT R14, R11, R14, RZ, 0x3c, !PT ;  /* 0x0000000e0b0e7212 */ /* 0x000fc600078e3cff */
[----:B------:R-:W-:Y:S01]  /*09f0*/  @!P1 IMAD.MOV.U32 R18, RZ, RZ, R0 ;  /* 0x000000ffff129224 */ /* 0x000fe200078e0000 */
[----:B------:R-:W0:Y:S01]  /*0a00*/  I2F.F64.S64 R12, R12 ;  /* 0x0000000c000c7312 */ /* 0x000e220000301c00 */
[----:B------:R-:W-:Y:S01]  /*0a10*/  ISETP.GE.AND P0, PT, R14, RZ, PT ;  /* 0x000000ff0e00720c */ /* 0x000fe20003f06270 */
[----:B0-----:R-:W-:-:S10]  /*0a20*/  DMUL R16, R12, UR6 ;  /* 0x000000060c107c28 */ /* 0x001fd40008000000 */
[----:B------:R-:W0:Y:S02]  /*0a30*/  F2F.F32.F64 R16, R16 ;  /* 0x0000001000107310 */ /* 0x000e240000301000 */
[----:B0-----:R-:W-:-:S07]  /*0a40*/  FSEL R19, -R16, R16, !P0 ;  /* 0x0000001010137208 */ /* 0x001fce0004000100 */
.L_x_5:
[----:B------:R-:W-:Y:S05]  /*0a50*/  BSYNC.RECONVERGENT B0 ;  /* 0x0000000000007941 */ /* 0x000fea0003800200 */
.L_x_4:
[----:B------:R-:W-:Y:S01]  /*0a60*/  FMUL R0, R19, R19 ;  /* 0x0000001313007220 */ /* 0x000fe20000400000 */
[C---:B------:R-:W-:Y:S01]  /*0a70*/  LOP3.LUT R3, R18.reuse, 0x1, RZ, 0xc0, !PT ;  /* 0x0000000112037812 */ /* 0x040fe200078ec0ff */
[----:B------:R-:W-:Y:S01]  /*0a80*/  VIADD R18, R18, 0x1 ;  /* 0x0000000112127836 */ /* 0x000fe20000000000 */
[----:B------:R-:W-:Y:S01]  /*0a90*/  BSSY.RECONVERGENT B2, `(.L_x_7) ;  /* 0x000001b000027945 */ /* 0x000fe20003800200 */
[----:B------:R-:W-:Y:S01]  /*0aa0*/  FFMA R15, R0, R15, -0.0013887860113754868507 ;  /* 0xbab607ed000f7423 */ /* 0x000fe2000000000f */
[----:B------:R-:W-:Y:S02]  /*0ab0*/  ISETP.NE.U32.AND P0, PT, R3, 0x1, PT ;  /* 0x000000010300780c */ /* 0x000fe40003f05070 */
[----:B------:R-:W-:Y:S02]  /*0ac0*/  LOP3.LUT P1, RZ, R18, 0x2, RZ, 0xc0, !PT ;  /* 0x0000000212ff7812 */ /* 0x000fe4000782c0ff */
[----:B------:R-:W-:Y:S02]  /*0ad0*/  FSEL R3, R21, 0.0083327032625675201416, P0 ;  /* 0x3c0885e415037808 */ /* 0x000fe40000000000 */
[----:B------:R-:W-:-:S02]  /*0ae0*/  FSEL R15, R15, -0.00019574658654164522886, P0 ;  /* 0xb94d41530f0f7808 */ /* 0x000fc40000000000 */
[----:B------:R-:W-:Y:S02]  /*0af0*/  FSEL R21, R19, 1, !P0 ;  /* 0x3f80000013157808 */ /* 0x000fe40004000000 */
[----:B------:R-:W-:Y:S01]  /*0b00*/  FSEL R14, -R23, -0.16666662693023681641, P0 ;  /* 0xbe2aaaa8170e7808 */ /* 0x000fe20000000100 */
[C---:B------:R-:W-:Y:S02]  /*0b10*/  FFMA R3, R0.reuse, R15, R3 ;  /* 0x0000000f00037223 */ /* 0x040fe40000000003 */
[C---:B------:R-:W-:Y:S02]  /*0b20*/  FFMA R12, R0.reuse, R21, RZ ;  /* 0x00000015000c7223 */ /* 0x040fe400000000ff */
[----:B------:R-:W-:-:S04]  /*0b30*/  FFMA R3, R0, R3, R14 ;  /* 0x0000000300037223 */ /* 0x000fc8000000000e */
[----:B------:R-:W-:-:S04]  /*0b40*/  FFMA R21, R12, R3, R21 ;  /* 0x000000030c157223 */ /* 0x000fc80000000015 */
[----:B------:R-:W-:-:S05]  /*0b50*/  @P1 FADD R21, RZ, -R21 ;  /* 0x80000015ff151221 */ /* 0x000fca0000000000 */
[----:B------:R-:W-:-:S04]  /*0b60*/  FSETP.GT.AND P2, PT, |R22|, |R21|, PT ;  /* 0x400000151600720b */ /* 0x000fc80003f44200 */
[----:B------:R-:W-:Y:S02]  /*0b70*/  FSEL R3, |R22|, |R21|, P2 ;  /* 0x4000001516037208 */ /* 0x000fe40001000200 */
[----:B------:R-:W-:Y:S02]  /*0b80*/  FSEL R17, |R21|, |R22|, P2 ;  /* 0x4000001615117208 */ /* 0x000fe40001000200 */
[----:B------:R-:W0:Y:S08]  /*0b90*/  MUFU.RCP R0, R3 ;  /* 0x0000000300007308 */ /* 0x000e300000001000 */
[----:B------:R-:W1:Y:S01]  /*0ba0*/  FCHK P0, R17, R3 ;  /* 0x0000000311007302 */ /* 0x000e620000000000 */
[----:B0-----:R-:W-:-:S04]  /*0bb0*/  FFMA R11, -R3, R0, 1 ;  /* 0x3f800000030b7423 */ /* 0x001fc80000000100 */
[----:B------:R-:W-:-:S04]  /*0bc0*/  FFMA R0, R0, R11, R0 ;  /* 0x0000000b00007223 */ /* 0x000fc80000000000 */
[----:B------:R-:W-:-:S04]  /*0bd0*/  FFMA R11, R17, R0, RZ ;  /* 0x00000000110b7223 */ /* 0x000fc800000000ff */
[----:B------:R-:W-:-:S04]  /*0be0*/  FFMA R12, -R3, R11, R17 ;  /* 0x0000000b030c7223 */ /* 0x000fc80000000111 */
[----:B------:R-:W-:Y:S01]  /*0bf0*/  FFMA R0, R0, R12, R11 ;  /* 0x0000000c00007223 */ /* 0x000fe2000000000b */
[----:B-1----:R-:W-:Y:S06]  /*0c00*/  @!P0 BRA `(.L_x_8) ;  /* 0x00000000000c8947 */ /* 0x002fec0003800000 */
[----:B------:R-:W-:Y:S01]  /*0c10*/  IMAD.MOV.U32 R16, RZ, RZ, R3 ;  /* 0x000000ffff107224 */ /* 0x000fe200078e0003 */
[----:B------:R-:W-:-:S07]  /*0c20*/  MOV R12, 0xc40 ;  /* 0x00000c40000c7802 */ /* 0x000fce0000000f00 */
[----:B-----5:R-:W-:Y:S05]  /*0c30*/  CALL.REL.NOINC `($__internal_0_$__cuda_sm3x_div_rn_noftz_f32_slowpath) ;  /* 0x000000e800f07944 */ /* 0x020fea0003c00000 */
.L_x_8:
[----:B------:R-:W-:Y:S05]  /*0c40*/  BSYNC.RECONVERGENT B2 ;  /* 0x0000000000027941 */ /* 0x000fea0003800200 */
.L_x_7:
[----:B------:R-:W-:Y:S02]  /*0c50*/  IMAD.MOV.U32 R12, RZ, RZ, 0x3b33710b ;  /* 0x3b33710bff0c7424 */ /* 0x000fe400078e00ff */
[----:B------:R-:W-:Y:S01]  /*0c60*/  FMUL R11, R0, R0 ;  /* 0x00000000000b7220 */ /* 0x000fe20000400000 */
[----:B-----5:R-:W-:Y:S01]  /*0c70*/  FMUL R14, R20, 3.141590118408203125 ;  /* 0x40490fd0140e7820 */ /* 0x020fe20000400000 */
[----:B------:R-:W-:Y:S01]  /*0c80*/  IMAD.MOV.U32 R15, RZ, RZ, 0x3f6ee581 ;  /* 0x3f6ee581ff0f7424 */ /* 0x000fe200078e00ff */
[----:B------:R-:W-:Y:S01]  /*0c90*/  ISETP.GE.AND P0, PT, R21, RZ, PT ;  /* 0x000000ff1500720c */ /* 0x000fe20003f06270 */
[----:B------:R-:W-:Y:S01]  /*0ca0*/  FFMA R12, R11, R12, -0.015681877732276916504 ;  /* 0xbc8077480b0c7423 */ /* 0x000fe2000000000c */
[----:B------:R-:W-:Y:S01]  /*0cb0*/  FMUL R16, R14, 0.63661974668502807617 ;  /* 0x3f22f9830e107820 */ /* 0x000fe20000400000 */
[----:B------:R-:W-:Y:S01]  /*0cc0*/  FSETP.NEU.AND P3, PT, |R21|, |R22|, PT ;  /* 0x400000161500720b */ /* 0x000fe20003f6d200 */
[----:B------:R-:W-:Y:S01]  /*0cd0*/  FADD R20, |R22|, |R21| ;  /* 0x4000001516147221 */ /* 0x000fe20000000200 */
[----:B------:R-:W-:Y:S01]  /*0ce0*/  FFMA R12, R11, R12, 0.042200751602649688721 ;  /* 0x3d2cdab20b0c7423 */ /* 0x000fe2000000000c */
[----:B------:R-:W-:Y:S01]  /*0cf0*/  FSETP.NEU.AND P1, PT, R3, RZ, PT ;  /* 0x000000ff0300720b */ /* 0x000fe20003f2d000 */
[----:B------:R-:W-:Y:S02]  /*0d00*/  BSSY.RECONVERGENT B0, `(.L_x_9) ;  /* 0x000004f000007945 */ /* 0x000fe40003800200 */
[----:B------:R-:W-:-:S04]  /*0d10*/  FFMA R12, R11, R12, -0.074792981147766113281 ;  /* 0xbd992d100b0c7423 */ /* 0x000fc8000000000c */
[----:B------:R-:W-:-:S04]  /*0d20*/  FFMA R12, R11, R12, 0.10640415549278259277 ;  /* 0x3dd9ea6c0b0c7423 */ /* 0x000fc8000000000c */
[----:B------:R-:W-:-:S04]  /*0d30*/  FFMA R12, R11, R12, -0.14207722246646881104 ;  /* 0xbe117cb10b0c7423 */ /* 0x000fc8000000000c */
[----:B------:R-:W-:-:S04]  /*0d40*/  FFMA R12, R11, R12, 0.19993925094604492188 ;  /* 0x3e4cbce00b0c7423 */ /* 0x000fc8000000000c */
[----:B------:R-:W-:-:S04]  /*0d50*/  FFMA R12, R11, R12, -0.33333197236061096191 ;  /* 0xbeaaaa7d0b0c7423 */ /* 0x000fc8000000000c */
[----:B------:R-:W-:Y:S01]  /*0d60*/  FMUL R11, R11, R12 ;  /* 0x0000000c0b0b7220 */ /* 0x000fe20000400000 */
[----:B------:R-:W-:-:S03]  /*0d70*/  FSEL R12, R15, 1.8663789033889770508, P2 ;  /* 0x3feee5810f0c7808 */ /* 0x000fc60001000000 */
[----:B------:R-:W-:Y:S02]  /*0d80*/  FFMA R0, R11, R0, R0 ;  /* 0x000000000b007223 */ /* 0x000fe40000000000 */
[----:B------:R-:W0:Y:S02]  /*0d90*/  F2I.NTZ R11, R16 ;  /* 0x00000010000b7305 */ /* 0x000e240000203100 */
[----:B------:R-:W-:-:S05]  /*0da0*/  FFMA R13, R15, 1.6832555532455444336, -R0 ;  /* 0x3fd774eb0f0d7823 */ /* 0x000fca0000000800 */
[-C--:B------:R-:W-:Y:S02]  /*0db0*/  FSEL R15, R13, R0.reuse, P2 ;  /* 0x000000000d0f7208 */ /* 0x080fe40001000000 */
[----:B------:R-:W-:Y:S01]  /*0dc0*/  FSEL R13, R0, -R0, P2 ;  /* 0x80000000000d7208 */ /* 0x000fe20001000000 */
[----:B------:R-:W-:-:S04]  /*0dd0*/  IMAD.MOV.U32 R0, RZ, RZ, 0x4016cbe4 ;  /* 0x4016cbe4ff007424 */ /* 0x000fc800078e00ff */
[----:B------:R-:W-:Y:S01]  /*0de0*/  @!P0 FFMA R15, R12, 1.6832555532455444336, R13 ;  /* 0x3fd774eb0c0f8823 */ /* 0x000fe2000000000d */
[----:B0-----:R-:W-:Y:S01]  /*0df0*/  I2FP.F32.S32 R19, R11 ;  /* 0x0000000b00137245 */ /* 0x001fe20000201400 */
[----:B------:R-:W-:Y:S01]  /*0e00*/  IMAD.MOV.U32 R18, RZ, RZ, R11 ;  /* 0x000000ffff127224 */ /* 0x000fe200078e000b */
[----:B------:R-:W-:Y:S02]  /*0e10*/  @!P3 FSEL R15, R0, 0.78539818525314331055, !P0 ;  /* 0x3f490fdb000fb808 */ /* 0x000fe40004000000 */
[----:B------:R-:W-:Y:S01]  /*0e20*/  @!P1 FSEL R15, RZ, 3.1415927410125732422, P0 ;  /* 0x40490fdbff0f9808 */ /* 0x000fe20000000000 */
[C---:B------:R-:W-:Y:S01]  /*0e30*/  FFMA R0, R19.reuse, -1.5707962512969970703, R14 ;  /* 0xbfc90fda13007823 */ /* 0x040fe2000000000e */
[----:B------:R-:W-:Y:S02]  /*0e40*/  FSETP.GE.AND P1, PT, |R14|, 105615, PT ;  /* 0x47ce47800e00780b */ /* 0x000fe40003f26200 */
[----:B------:R-:W-:Y:S01]  /*0e50*/  FSETP.NAN.AND P0, PT, R20, R20, PT ;  /* 0x000000141400720b */ /* 0x000fe20003f08000 */
[----:B------:R-:W-:Y:S01]  /*0e60*/  FFMA R0, R19, -7.5497894158615963534e-08, R0 ;  /* 0xb3a2216813007823 */ /* 0x000fe20000000000 */
[----:B------:R-:W-:-:S03]  /*0e70*/  LOP3.LUT R15, R15, 0x80000000, R22, 0xb8, !PT ;  /* 0x800000000f0f7812 */ /* 0x000fc600078eb816 */
[----:B------:R-:W-:Y:S01]  /*0e80*/  FFMA R19, R19, -5.3903029534742383927e-15, R0 ;  /* 0xa7c234c513137823 */ /* 0x000fe20000000000 */
[----:B------:R-:W-:-:S03]  /*0e90*/  FSEL R20, R20, R15, P0 ;  /* 0x0000000f14147208 */ /* 0x000fc60000000000 */
[----:B------:R-:W-:Y:S02]  /*0ea0*/  IMAD.MOV.U32 R0, RZ, RZ, R19 ;  /* 0x000000ffff007224 */ /* 0x000fe400078e0013 */
        /* <DEDUP_REMOVED lines=11> */
.L_x_11:
        /* <DEDUP_REMOVED lines=36> */
[----:B------:R-:W-:-:S05]  /*11a0*/  IADD3 R0, PT, PT, -R11, RZ, RZ ;  /* 0x000000ff0b007210 */ /* 0x000fca0007ffe1ff */
[----:B------:R-:W-:Y:S01]  /*11b0*/  @!P0 IMAD.MOV.U32 R11, RZ, RZ, R0 ;  /* 0x000000ffff0b8224 */ /* 0x000fe200078e0000 */
[----:B0-----:R-:W-:-:S10]  /*11c0*/  DMUL R16, R12, UR6 ;  /* 0x000000060c107c28 */ /* 0x001fd40008000000 */
[----:B------:R-:W0:Y:S02]  /*11d0*/  F2F.F32.F64 R16, R16 ;  /* 0x0000001000107310 */ /* 0x000e240000301000 */
[----:B0-----:R-:W-:-:S07]  /*11e0*/  FSEL R0, -R16, R16, !P1 ;  /* 0x0000001010007208 */ /* 0x001fce0004800100 */
.L_x_10:
[----:B------:R-:W-:Y:S05]  /*11f0*/  BSYNC.RECONVERGENT B0 ;  /* 0x0000000000007941 */ /* 0x000fea0003800200 */
.L_x_9:
        /* <DEDUP_REMOVED lines=30> */
.L_x_14:
        /* <DEDUP_REMOVED lines=41> */
.L_x_13:
[----:B------:R-:W-:Y:S05]  /*1670*/  BSYNC.RECONVERGENT B0 ;  /* 0x0000000000007941 */ /* 0x000fea0003800200 */
.L_x_12:
        /* <DEDUP_REMOVED lines=29> */
[----:B------:R-:W-:Y:S05]  /*1850*/  CALL.REL.NOINC `($__internal_0_$__cuda_sm3x_div_rn_noftz_f32_slowpath) ;  /* 0x000000dc00e87944 */ /* 0x000fea0003c00000 */
.L_x_16:
[----:B------:R-:W-:Y:S05]  /*1860*/  BSYNC.RECONVERGENT B2 ;  /* 0x0000000000027941 */ /* 0x000fea0003800200 */
.L_x_15:
[----:B------:R-:W-:Y:S02]  /*1870*/  IMAD.MOV.U32 R12, RZ, RZ, 0x3b33710b ;  /* 0x3b33710bff0c7424 */ /* 0x000fe400078e00ff */
[----:B------:R-:W-:Y:S01]  /*1880*/  FMUL R11, R0, R0 ;  /* 0x00000000000b7220 */ /* 0x000fe20000400000 */
[C---:B------:R-:W-:Y:S01]  /*1890*/  ISETP.GE.AND P0, PT, R21.reuse, RZ, PT ;  /* 0x000000ff1500720c */ /* 0x040fe20003f06270 */
[----:B------:R-:W-:Y:S01]  /*18a0*/  BSSY.RECONVERGENT B0, `(.L_x_17) ;  /* 0x0000055000007945 */ /* 0x000fe20003800200 */
[----:B------:R-:W-:Y:S01]  /*18b0*/  FSETP.NEU.AND P3, PT, |R21|, |R22|, PT ;  /* 0x400000161500720b */ /* 0x000fe20003f6d200 */
[----:B------:R-:W-:Y:S01]  /*18c0*/  FFMA R12, R11, R12, -0.015681877732276916504 ;  /* 0xbc8077480b0c7423 */ /* 0x000fe2000000000c */
[----:B------:R-:W-:Y:S01]  /*18d0*/  FSETP.NEU.AND P1, PT, R3, RZ, PT ;  /* 0x000000ff0300720b */ /* 0x000fe20003f2d000 */
[----:B------:R-:W-:Y:S02]  /*18e0*/  FADD R21, |R22|, |R21| ;  /* 0x4000001516157221 */ /* 0x000fe40000000200 */
[----:B------:R-:W-:-:S04]  /*18f0*/  FFMA R12, R11, R12, 0.042200751602649688721 ;  /* 0x3d2cdab20b0c7423 */ /* 0x000fc8000000000c */
[----:B------:R-:W-:-:S04]  /*1900*/  FFMA R12, R11, R12, -0.074792981147766113281 ;  /* 0xbd992d100b0c7423 */ /* 0x000fc8000000000c */
[----:B------:R-:W-:-:S04]  /*1910*/  FFMA R12, R11, R12, 0.10640415549278259277 ;  /* 0x3dd9ea6c0b0c7423 */ /* 0x000fc8000000000c */
[----:B------:R-:W-:-:S04]  /*1920*/  FFMA R12, R11, R12, -0.14207722246646881104 ;  /* 0xbe117cb10b0c7423 */ /* 0x000fc8000000000c */
[----:B------:R-:W-:-:S04]  /*1930*/  FFMA R12, R11, R12, 0.19993925094604492188 ;  /* 0x3e4cbce00b0c7423 */ /* 0x000fc8000000000c */
[----:B------:R-:W-:-:S04]  /*1940*/  FFMA R12, R11, R12, -0.33333197236061096191 ;  /* 0xbeaaaa7d0b0c7423 */ /* 0x000fc8000000000c */
[----:B------:R-:W-:Y:S01]  /*1950*/  FMUL R11, R11, R12 ;  /* 0x0000000c0b0b7220 */ /* 0x000fe20000400000 */
[----:B------:R-:W-:-:S03]  /*1960*/  IMAD.MOV.U32 R12, RZ, RZ, 0x3f6ee581 ;  /* 0x3f6ee581ff0c7424 */ /* 0x000fc600078e00ff */
[----:B------:R-:W-:-:S04]  /*1970*/  FFMA R11, R11, R0, R0 ;  /* 0x000000000b0b7223 */ /* 0x000fc80000000000 */
[C---:B------:R-:W-:Y:S01]  /*1980*/  FFMA R0, R12.reuse, 1.6832555532455444336, -R11 ;  /* 0x3fd774eb0c007823 */ /* 0x040fe2000000080b */
[----:B------:R-:W-:-:S04]  /*1990*/  FSEL R12, R12, 1.8663789033889770508, P2 ;  /* 0x3feee5810c0c7808 */ /* 0x000fc80001000000 */
[-C--:B------:R-:W-:Y:S01]  /*19a0*/  FSEL R13, R0, R11.reuse, P2 ;  /* 0x0000000b000d7208 */ /* 0x080fe20001000000 */
[----:B------:R-:W-:Y:S01]  /*19b0*/  IMAD.MOV.U32 R0, RZ, RZ, 0x4016cbe4 ;  /* 0x4016cbe4ff007424 */ /* 0x000fe200078e00ff */
[----:B------:R-:W-:-:S05]  /*19c0*/  FSEL R11, R11, -R11, P2 ;  /* 0x8000000b0b0b7208 */ /* 0x000fca0001000000 */
[----:B------:R-:W-:Y:S01]  /*19d0*/  @!P0 FFMA R13, R12, 1.6832555532455444336, R11 ;  /* 0x3fd774eb0c0d8823 */ /* 0x000fe2000000000b */
[----:B------:R-:W-:Y:S02]  /*19e0*/  @!P3 FSEL R13, R0, 0.78539818525314331055, !P0 ;  /* 0x3f490fdb000db808 */ /* 0x000fe40004000000 */
[----:B------:R-:W-:Y:S02]  /*19f0*/  @!P1 FSEL R13, RZ, 3.1415927410125732422, P0 ;  /* 0x40490fdbff0d9808 */ /* 0x000fe40000000000 */
[----:B------:R-:W-:Y:S02]  /*1a00*/  FSETP.NAN.AND P0, PT, R21, R21, PT ;  /* 0x000000151500720b */ /* 0x000fe40003f08000 */
[----:B------:R-:W-:-:S04]  /*1a10*/  LOP3.LUT R22, R13, 0x80000000, R22, 0xb8, !PT ;  /* 0x800000000d167812 */ /* 0x000fc800078eb816 */
[----:B------:R-:W-:-:S05]  /*1a20*/  FSEL R21, R21, R22, P0 ;  /* 0x0000001615157208 */ /* 0x000fca0000000000 */
[----:B------:R-:W-:-:S04]  /*1a30*/  FADD R20, R20, -R21 ;  /* 0x8000001514147221 */ /* 0x000fc80000000000 */
[C---:B------:R-:W-:Y:S01]  /*1a40*/  FMUL R0, R20.reuse, 0.63661974668502807617 ;  /* 0x3f22f98314007820 */ /* 0x040fe20000400000 */
[----:B------:R-:W-:-:S05]  /*1a50*/  FSETP.GE.AND P0, PT, |R20|, 105615, PT ;  /* 0x47ce47801400780b */ /* 0x000fca0003f06200 */
[----:B------:R-:W0:Y:S02]  /*1a60*/  F2I.NTZ R0, R0 ;  /* 0x0000000000007305 */ /* 0x000e240000203100 */
[----:B0-----:R-:W-:-:S05]  /*1a70*/  I2FP.F32.S32 R3, R0 ;  /* 0x0000000000037245 */ /* 0x001fca0000201400 */
[----:B------:R-:W-:-:S04]  /*1a80*/  FFMA R12, R3, -1.5707962512969970703, R20 ;  /* 0xbfc90fda030c7823 */ /* 0x000fc80000000014 */
[----:B------:R-:W-:-:S04]  /*1a90*/  FFMA R12, R3, -7.5497894158615963534e-08, R12 ;  /* 0xb3a22168030c7823 */ /* 0x000fc8000000000c */
[----:B------:R-:W-:Y:S01]  /*1aa0*/  FFMA R3, R3, -5.3903029534742383927e-15, R12 ;  /* 0xa7c234c503037823 */ /* 0x000fe2000000000c */
[----:B------:R-:W-:Y:S06]  /*1ab0*/  @!P0 BRA `(.L_x_18) ;  /* 0x0000000000cc8947 */ /* 0x000fec0003800000 */
        /* <DEDUP_REMOVED lines=10> */
.L_x_19:
[----:B0-----:R-:W-:-:S05]  /*1b60*/  IMAD.WIDE.U32 R18, R3, 0x4, R12 ;  /* 0x0000000403127825 */ /* 0x001fca00078e000c */
        /* <DEDUP_REMOVED lines=9> */
[----:B-1----:R-:W-:Y:S01]  /*1c00*/  SHF.R.U32.HI R11, RZ, 0x17, R20 ;  /* 0x00000017ff0b7819 */ /* 0x002fe20000011614 */
        /* <DEDUP_REMOVED lines=8> */
[----:B------:R-:W3:Y:S01]  /*1c90*/  @P0 LDL R12, [R13+0x10] ;  /* 0x000010000d0c0983 */ /* 0x000ee20000100800 */
        /* <DEDUP_REMOVED lines=8> */
[----:B------:R-:W-:Y:S02]  /*1d20*/  SHF.R.U32.HI R0, RZ, 0x1e, R0 ;  /* 0x0000001eff007819 */ /* 0x000fe40000011600 */
[----:B------:R-:W-:-:S02]  /*1d30*/  SHF.R.S32.HI R12, RZ, 0x1f, R11 ;  /* 0x0000001fff0c7819 */ /* 0x000fc4000001140b */
[C---:B------:R-:W-:Y:S02]  /*1d40*/  LEA.HI R0, R11.reuse, R0, RZ, 0x1 ;  /* 0x000000000b007211 */ /* 0x040fe400078f08ff */
[C---:B------:R-:W-:Y:S02]  /*1d50*/  LOP3.LUT R16, R12.reuse, R3, RZ, 0x3c, !PT ;  /* 0x000000030c107212 */ /* 0x040fe400078e3cff */
[----:B------:R-:W-:Y:S01]  /*1d60*/  LOP3.LUT R17, R12, R11, RZ, 0x3c, !PT ;  /* 0x0000000b0c117212 */ /* 0x000fe200078e3cff */
[----:B------:R-:W-:Y:S01]  /*1d70*/  IMAD.MOV R3, RZ, RZ, -R0 ;  /* 0x000000ffff037224 */ /* 0x000fe200078e0a00 */
[----:B------:R-:W-:-:S03]  /*1d80*/  LOP3.LUT R20, R11, R20, RZ, 0x3c, !PT ;  /* 0x000000140b147212 */ /* 0x000fc600078e3cff */
[----:B------:R-:W-:Y:S01]  /*1d90*/  @!P0 IMAD.MOV.U32 R0, RZ, RZ, R3 ;  /* 0x000000ffff008224 */ /* 0x000fe200078e0003 */
[----:B------:R-:W1:Y:S01]  /*1da0*/  I2F.F64.S64 R16, R16 ;  /* 0x0000001000107312 */ /* 0x000e620000301c00 */
[----:B------:R-:W-:Y:S01]  /*1db0*/  ISETP.GE.AND P1, PT, R20, RZ, PT ;  /* 0x000000ff1400720c */ /* 0x000fe20003f26270 */
[----:B-1----:R-:W-:-:S10]  /*1dc0*/  DMUL R12, R16, UR6 ;  /* 0x00000006100c7c28 */ /* 0x002fd40008000000 */
[----:B------:R-:W1:Y:S02]  /*1dd0*/  F2F.F32.F64 R12, R12 ;  /* 0x0000000c000c7310 */ /* 0x000e640000301000 */
[----:B01----:R-:W-:-:S07]  /*1de0*/  FSEL R3, -R12, R12, !P1 ;  /* 0x0000000c0c037208 */ /* 0x003fce0004800100 */
.L_x_18:
[----:B------:R-:W-:Y:S05]  /*1df0*/  BSYNC.RECONVERGENT B0 ;  /* 0x0000000000007941 */ /* 0x000fea0003800200 */
.L_x_17:
[----:B------:R-:W-:Y:S02]  /*1e00*/  IMAD.MOV.U32 R12, RZ, RZ, 0x37cbac00 ;  /* 0x37cbac00ff0c7424 */ /* 0x000fe400078e00ff */
[----:B------:R-:W-:Y:S01]  /*1e10*/  FMUL R11, R3, R3 ;  /* 0x00000003030b7220 */ /* 0x000fe20000400000 */
[C---:B------:R-:W-:Y:S01]  /*1e20*/  LOP3.LUT R13, R0.reuse, 0x1, RZ, 0xc0, !PT ;  /* 0x00000001000d7812 */ /* 0x040fe200078ec0ff */
[----:B------:R-:W-:Y:S01]  /*1e30*/  IMAD.MOV.U32 R14, RZ, RZ, 0x3c0885e4 ;  /* 0x3c0885e4ff0e7424 */ /* 0x000fe200078e00ff */
[----:B------:R-:W0:Y:S01]  /*1e40*/  LDCU UR5, c[0x3][0x4] ;  /* 0x00c00080ff0577ac */ /* 0x000e220008000800 */
[----:B------:R-:W-:Y:S01]  /*1e50*/  FFMA R12, R11, R12, -0.0013887860113754868507 ;  /* 0xbab607ed0b0c7423 */ /* 0x000fe2000000000c */
[----:B------:R-:W-:Y:S01]  /*1e60*/  ISETP.NE.U32.AND P0, PT, R13, 0x1, PT ;  /* 0x000000010d00780c */ /* 0x000fe20003f05070 */
[----:B------:R-:W-:Y:S01]  /*1e70*/  VIADD R0, R0, 0x1 ;  /* 0x0000000100007836 */ /* 0x000fe20000000000 */
[----:B------:R-:W-:Y:S01]  /*1e80*/  BSSY.RECONVERGENT B2, `(.L_x_20) ;  /* 0x0000018000027945 */ /* 0x000fe20003800200 */
[----:B------:R-:W-:Y:S01]  /*1e90*/  IMAD.MOV.U32 R13, RZ, RZ, 0x3e2aaaa8 ;  /* 0x3e2aaaa8ff0d7424 */ /* 0x000fe200078e00ff */
[----:B------:R-:W-:-:S02]  /*1ea0*/  FSEL R12, R12, -0.00019574658654164522886, P0 ;  /* 0xb94d41530c0c7808 */ /* 0x000fc40000000000 */
[----:B------:R-:W-:Y:S02]  /*1eb0*/  FSEL R14, R14, 0.041666727513074874878, !P0 ;  /* 0x3d2aaabb0e0e7808 */ /* 0x000fe40004000000 */
[----:B------:R-:W-:Y:S02]  /*1ec0*/  LOP3.LUT P1, RZ, R0, 0x2, RZ, 0xc0, !PT ;  /* 0x0000000200ff7812 */ /* 0x000fe4000782c0ff */
[----:B------:R-:W-:Y:S01]  /*1ed0*/  FSEL R0, R3, 1, !P0 ;  /* 0x3f80000003007808 */ /* 0x000fe20004000000 */
[----:B------:R-:W-:Y:S01]  /*1ee0*/  FFMA R12, R11, R12, R14 ;  /* 0x0000000c0b0c7223 */ /* 0x000fe2000000000e */
[----:B------:R-:W-:-:S05]  /*1ef0*/  FSEL R14, -R13, -0.4999999701976776123, !P0 ;  /* 0xbeffffff0d0e7808 */ /* 0x000fca0004000100 */
[C---:B------:R-:W-:Y:S01]  /*1f00*/  FFMA R12, R11.reuse, R12, R14 ;  /* 0x0000000c0b0c7223 */ /* 0x040fe2000000000e */
[----:B------:R-:W-:-:S04]  /*1f10*/  FFMA R11, R11, R0, RZ ;  /* 0x000000000b0b7223 */ /* 0x000fc800000000ff */
[----:B------:R-:W-:-:S04]  /*1f20*/  FFMA R0, R11, R12, R0 ;  /* 0x0000000c0b007223 */ /* 0x000fc80000000000 */
[----:B------:R-:W-:-:S04]  /*1f30*/  @P1 FADD R0, RZ, -R0 ;  /* 0x80000000ff001221 */ /* 0x000fc80000000000 */
[----:B0-----:R-:W-:-:S04]  /*1f40*/  FMUL R17, R0, UR5 ;  /* 0x0000000500117c20 */ /* 0x001fc80008400000 */
[----:B------:R-:W-:-:S04]  /*1f50*/  FADD R16, |R17|, 1 ;  /* 0x3f80000011107421 */ /* 0x000fc80000000200 */
        /* <DEDUP_REMOVED lines=8> */
[----:B------:R-:W-:-:S07]  /*1fe0*/  MOV R12, 0x2000 ;  /* 0x00002000000c7802 */ /* 0x000fce0000000f00 */
[----:B------:R-:W-:Y:S05]  /*1ff0*/  CALL.REL.NOINC `($__internal_0_$__cuda_sm3x_div_rn_noftz_f32_slowpath) ;  /* 0x000000d800007944 */ /* 0x000fea0003c00000 */
.L_x_21:
[----:B------:R-:W-:Y:S05]  /*2000*/  BSYNC.RECONVERGENT B2 ;  /* 0x0000000000027941 */ /* 0x000fea0003800200 */
.L_x_20:
[----:B------:R-:W2:Y:S01]  /*2010*/  LDG.E.CONSTANT R16, desc[UR8][R6.64+0x4] ;  /* 0x0000040806107981 */ /* 0x000ea2000c1e9900 */
[----:B------:R-:W0:Y:S03]  /*2020*/  LDC.64 R14, c[0x0][0x390] ;  /* 0x0000e400ff0e7b82 */ /* 0x000e260000000a00 */
[----:B------:R1:W5:Y:S01]  /*2030*/  LDG.E.CONSTANT R21, desc[UR8][R4.64+0x4] ;  /* 0x0000040804157981 */ /* 0x000362000c1e9900 */
[----:B------:R-:W-:Y:S01]  /*2040*/  BSSY.RECONVERGENT B0, `(.L_x_22) ;  /* 0x0000042000007945 */ /* 0x000fe20003800200 */
[----:B0-----:R-:W-:-:S05]  /*2050*/  IMAD.WIDE R2, R2, 0x4, R14 ;  /* 0x0000000402027825 */ /* 0x001fca00078e020e */
[----:B------:R1:W-:Y:S01]  /*2060*/  STG.E desc[UR8][R2.64], R0 ;  /* 0x0000000002007986 */ /* 0x0003e2000c101908 */
[----:B--2---:R-:W-:-:S04]  /*2070*/  FMUL R16, R16, 3.141590118408203125 ;  /* 0x40490fd010107820 */ /* 0x004fc80000400000 */
[C---:B------:R-:W-:Y:S01]  /*2080*/  FMUL R13, R16.reuse, 0.63661974668502807617 ;  /* 0x3f22f983100d7820 */ /* 0x040fe20000400000 */
[----:B------:R-:W-:-:S05]  /*2090*/  FSETP.GE.AND P0, PT, |R16|, 105615, PT ;  /* 0x47ce47801000780b */ /* 0x000fca0003f06200 */
[----:B------:R-:W0:Y:S02]  /*20a0*/  F2I.NTZ R13, R13 ;  /* 0x0000000d000d7305 */ /* 0x000e240000203100 */
[----:B0-----:R-:W-:Y:S01]  /*20b0*/  I2FP.F32.S32 R11, R13 ;  /* 0x0000000d000b7245 */ /* 0x001fe20000201400 */
[----:B------:R-:W-:-:S04]  /*20c0*/  IMAD.MOV.U32 R25, RZ, RZ, R13 ;  /* 0x000000ffff197224 */ /* 0x000fc800078e000d */
[----:B------:R-:W-:-:S04]  /*20d0*/  FFMA R12, R11, -1.5707962512969970703, R16 ;  /* 0xbfc90fda0b0c7823 */ /* 0x000fc80000000010 */
[----:B------:R-:W-:-:S04]  /*20e0*/  FFMA R12, R11, -7.5497894158615963534e-08, R12 ;  /* 0xb3a221680b0c7823 */ /* 0x000fc8000000000c */
[----:B------:R-:W-:-:S04]  /*20f0*/  FFMA R24, R11, -5.3903029534742383927e-15, R12 ;  /* 0xa7c234c50b187823 */ /* 0x000fc8000000000c */
[----:B------:R-:W-:Y:S01]  /*2100*/  IMAD.MOV.U32 R11, RZ, RZ, R24 ;  /* 0x000000ffff0b7224 */ /* 0x000fe200078e0018 */
[----:B-1----:R-:W-:Y:S06]  /*2110*/  @!P0 BRA `(.L_x_23) ;  /* 0x0000000000d08947 */ /* 0x002fec0003800000 */
[----:B------:R-:W-:-:S13]  /*2120*/  FSETP.NEU.AND P1, PT, |R16|, +INF , PT ;  /* 0x7f8000001000780b */ /* 0x000fda0003f2d200 */
[----:B------:R-:W-:Y:S05]  /*2130*/  @!P1 BRA `(.L_x_24) ;  /* 0x0000000000c09947 */ /* 0x000fea0003800000 */
[----:B------:R-:W0:Y:S01]  /*2140*/  LDC.64 R12, c[0x4][RZ] ;  /* 0x01000000ff0c7b82 */ /* 0x000e220000000a00 */
[----:B------:R-:W-:Y:S01]  /*2150*/  IMAD.SHL.U32 R14, R16, 0x100, RZ ;  /* 0x00000100100e7824 */ /* 0x000fe200078e00ff */
[----:B------:R-:W-:Y:S01]  /*2160*/  UMOV UR5, URZ ;  /* 0x000000ff00057c82 */ /* 0x000fe20008000000 */
[----:B------:R-:W-:Y:S02]  /*2170*/  IMAD.MOV.U32 R0, RZ, RZ, RZ ;  /* 0x000000ffff007224 */ /* 0x000fe400078e00ff */
[----:B------:R-:W-:Y:S01]  /*2180*/  IMAD.MOV.U32 R11, RZ, RZ, RZ ;  /* 0x000000ffff0b7224 */ /* 0x000fe200078e00ff */
[----:B------:R-:W-:-:S07]  /*2190*/  LOP3.LUT R23, R14, 0x80000000, RZ, 0xfc, !PT ;  /* 0x800000000e177812 */ /* 0x000fce00078efcff */
.L_x_25:
        /* <DEDUP_REMOVED lines=13> */
[----:B------:R-:W-:Y:S02]  /*2270*/  LOP3.LUT P1, RZ, R14, 0x1f, RZ, 0xc0, !PT ;  /* 0x0000001f0eff7812 */ /* 0x000fe4000782c0ff */
[----:B------:R-:W-:-:S04]  /*2280*/  IADD3 R11, PT, PT, R11, -0x80, RZ ;  /* 0xffffff800b0b7810 */ /* 0x000fc80007ffe0ff */
        /* <DEDUP_REMOVED lines=15> */
[C---:B------:R-:W-:Y:S02]  /*2380*/  LOP3.LUT R11, R13.reuse, R16, RZ, 0x3c, !PT ;  /* 0x000000100d0b7212 */ /* 0x040fe400078e3cff */
        /* <DEDUP_REMOVED lines=9> */
[----:B0-----:R-:W-:Y:S01]  /*2420*/  FSEL R11, -R14, R14, !P2 ;  /* 0x0000000e0e0b7208 */ /* 0x001fe20005000100 */
[----:B------:R-:W-:Y:S06]  /*2430*/  BRA `(.L_x_23) ;  /* 0x0000000000087947 */ /* 0x000fec0003800000 */
.L_x_24:
[----:B------:R-:W-:Y:S01]  /*2440*/  FMUL R11, RZ, R16 ;  /* 0x00000010ff0b7220 */ /* 0x000fe20000400000 */
[----:B------:R-:W-:-:S07]  /*2450*/  IMAD.MOV.U32 R13, RZ, RZ, RZ ;  /* 0x000000ffff0d7224 */ /* 0x000fce00078e00ff */
.L_x_23:
[----:B------:R-:W-:Y:S05]  /*2460*/  BSYNC.RECONVERGENT B0 ;  /* 0x0000000000007941 */ /* 0x000fea0003800200 */
.L_x_22:
        /* <DEDUP_REMOVED lines=10> */
[----:B------:R-:W-:Y:S02]  /*2510*/  FSEL R19, R20, 0.041666727513074874878, P1 ;  /* 0x3d2aaabb14137808 */ /* 0x000fe40000800000 */
[----:B------:R-:W-:Y:S02]  /*2520*/  FSEL R23, R11, 1, P1 ;  /* 0x3f8000000b177808 */ /* 0x000fe40000800000 */
[----:B------:R-:W-:Y:S01]  /*2530*/  FSEL R14, -R22, -0.4999999701976776123, P1 ;  /* 0xbeffffff160e7808 */ /* 0x000fe20000800100 */
[C---:B------:R-:W-:Y:S02]  /*2540*/  FFMA R15, R0.reuse, R15, R19 ;  /* 0x0000000f000f7223 */ /* 0x040fe40000000013 */
[C---:B------:R-:W-:Y:S02]  /*2550*/  FFMA R12, R0.reuse, R23, RZ ;  /* 0x00000017000c7223 */ /* 0x040fe400000000ff */
[----:B------:R-:W-:-:S04]  /*2560*/  FFMA R14, R0, R15, R14 ;  /* 0x0000000f000e7223 */ /* 0x000fc8000000000e */
[----:B------:R-:W-:-:S04]  /*2570*/  FFMA R23, R12, R14, R23 ;  /* 0x0000000e0c177223 */ /* 0x000fc80000000017 */
[----:B------:R-:W-:Y:S01]  /*2580*/  @P2 FADD R23, RZ, -R23 ;  /* 0x80000017ff172221 */ /* 0x000fe20000000000 */
[----:B------:R-:W-:Y:S06]  /*2590*/  @!P0 BRA `(.L_x_27) ;  /* 0x0000000000d08947 */ /* 0x000fec0003800000 */
        /* <DEDUP_REMOVED lines=8> */
.L_x_29:
        /* <DEDUP_REMOVED lines=22> */
[----:B------:R-:W-:Y:S01]  /*2780*/  UMOV UR7, 0x3bf921fb ;  /* 0x3bf921fb00077882 */ /* 0x000fe20000000000 */
[----:B------:R-:W-:-:S02]  /*2790*/  ISETP.GE.AND P1, PT, R16, RZ, PT ;  /* 0x000000ff1000720c */ /* 0x000fc40003f26270 */
[-C--:B--2---:R-:W-:Y:S02]  /*27a0*/  @P0 SHF.L.W.U32.HI R11, R12, R14.reuse, R11 ;  /* 0x0000000e0c0b0219 */ /* 0x084fe40000010e0b */
[----:B---3--:R-:W-:Y:S02]  /*27b0*/  @P0 SHF.L.W.U32.HI R12, R13, R14, R12 ;  /* 0x0000000e0d0c0219 */ /* 0x008fe40000010e0c */
[--C-:B0-----:R-:W-:Y:S02]  /*27c0*/  SHF.R.U32.HI R0, RZ, 0x1e, R11.reuse ;  /* 0x0000001eff007819 */ /* 0x101fe4000001160b */
[C---:B------:R-:W-:Y:S01]  /*27d0*/  SHF.L.W.U32.HI R19, R12.reuse, 0x2, R11 ;  /* 0x000000020c137819 */ /* 0x040fe20000010e0b */
[----:B------:R-:W-:-:S03]  /*27e0*/  IMAD.SHL.U32 R12, R12, 0x4, RZ ;  /* 0x000000040c0c7824 */ /* 0x000fc600078e00ff */
[----:B------:R-:W-:Y:S02]  /*27f0*/  SHF.R.S32.HI R13, RZ, 0x1f, R19 ;  /* 0x0000001fff0d7819 */ /* 0x000fe40000011413 */
[----:B-1----:R-:W-:Y:S02]  /*2800*/  LEA.HI R25, R19, R0, RZ, 0x1 ;  /* 0x0000000013197211 */ /* 0x002fe400078f08ff */
[C---:B------:R-:W-:Y:S02]  /*2810*/  LOP3.LUT R12, R13.reuse, R12, RZ, 0x3c, !PT ;  /* 0x0000000c0d0c7212 */ /* 0x040fe400078e3cff */
[----:B------:R-:W-:Y:S01]  /*2820*/  LOP3.LUT R13, R13, R19, RZ, 0x3c, !PT ;  /* 0x000000130d0d7212 */ /* 0x000fe200078e3cff */
[----:B------:R-:W-:Y:S01]  /*2830*/  IMAD.MOV R0, RZ, RZ, -R25 ;  /* 0x000000ffff007224 */ /* 0x000fe200078e0a19 */
[----:B------:R-:W-:-:S03]  /*2840*/  LOP3.LUT R16, R19, R16, RZ, 0x3c, !PT ;  /* 0x0000001013107212 */ /* 0x000fc600078e3cff */
[----:B------:R-:W-:Y:S01]  /*2850*/  @!P1 IMAD.MOV.U32 R25, RZ, RZ, R0 ;  /* 0x000000ffff199224 */ /* 0x000fe200078e0000 */
[----:B------:R-:W0:Y:S01]  /*2860*/  I2F.F64.S64 R12, R12 ;  /* 0x0000000c000c7312 */ /* 0x000e220000301c00 */
[----:B------:R-:W-:Y:S01]  /*2870*/  ISETP.GE.AND P0, PT, R16, RZ, PT ;  /* 0x000000ff1000720c */ /* 0x000fe20003f06270 */
[----:B0-----:R-:W-:-:S10]  /*2880*/  DMUL R14, R12, UR6 ;  /* 0x000000060c0e7c28 */ /* 0x001fd40008000000 */
[----:B------:R-:W0:Y:S02]  /*2890*/  F2F.F32.F64 R14, R14 ;  /* 0x0000000e000e7310 */ /* 0x000e240000301000 */
[----:B0-----:R-:W-:Y:S01]  /*28a0*/  FSEL R24, -R14, R14, !P0 ;  /* 0x0000000e0e187208 */ /* 0x001fe20004000100 */
[----:B------:R-:W-:Y:S06]  /*28b0*/  BRA `(.L_x_27) ;  /* 0x0000000000087947 */ /* 0x000fec0003800000 */
.L_x_28:
[----:B------:R-:W-:Y:S01]  /*28c0*/  FMUL R24, RZ, R16 ;  /* 0x00000010ff187220 */ /* 0x000fe20000400000 */
[----:B------:R-:W-:-:S07]  /*28d0*/  IMAD.MOV.U32 R25, RZ, RZ, RZ ;  /* 0x000000ffff197224 */ /* 0x000fce00078e00ff */
.L_x_27:
[----:B------:R-:W-:Y:S05]  /*28e0*/  BSYNC.RECONVERGENT B0 ;  /* 0x0000000000007941 */ /* 0x000fea0003800200 */
.L_x_26:
[----:B------:R-:W-:Y:S01]  /*28f0*/  FMUL R11, R24, R24 ;  /* 0x00000018180b7220 */ /* 0x000fe20000400000 */
[C---:B------:R-:W-:Y:S01]  /*2900*/  LOP3.LUT R0, R25.reuse, 0x1, RZ, 0xc0, !PT ;  /* 0x0000000119007812 */ /* 0x040fe200078ec0ff */
[----:B------:R-:W-:Y:S01]  /*2910*/  VIADD R25, R25, 0x1 ;  /* 0x0000000119197836 */ /* 0x000fe20000000000 */
[----:B------:R-:W-:Y:S01]  /*2920*/  BSSY.RECONVERGENT B2, `(.L_x_30) ;  /* 0x000001b000027945 */ /* 0x000fe20003800200 */
[----:B------:R-:W-:Y:S01]  /*2930*/  FFMA R17, R11, R17, -0.0013887860113754868507 ;  /* 0xbab607ed0b117423 */ /* 0x000fe20000000011 */
[----:B------:R-:W-:Y:S02]  /*2940*/  ISETP.NE.U32.AND P0, PT, R0, 0x1, PT ;  /* 0x000000010000780c */ /* 0x000fe40003f05070 */
[----:B------:R-:W-:Y:S02]  /*2950*/  LOP3.LUT P1, RZ, R25, 0x2, RZ, 0xc0, !PT ;  /* 0x0000000219ff7812 */ /* 0x000fe4000782c0ff */
[----:B------:R-:W-:Y:S02]  /*2960*/  FSEL R20, R20, 0.041666727513074874878, !P0 ;  /* 0x3d2aaabb14147808 */ /* 0x000fe40004000000 */
[----:B------:R-:W-:-:S02]  /*2970*/  FSEL R12, R17, -0.00019574658654164522886, P0 ;  /* 0xb94d4153110c7808 */ /* 0x000fc40000000000 */
[----:B------:R-:W-:Y:S02]  /*2980*/  FSEL R0, R24, 1, !P0 ;  /* 0x3f80000018007808 */ /* 0x000fe40004000000 */
[----:B------:R-:W-:Y:S01]  /*2990*/  FSEL R15, -R22, -0.4999999701976776123, !P0 ;  /* 0xbeffffff160f7808 */ /* 0x000fe20004000100 */
        /* <DEDUP_REMOVED lines=19> */
.L_x_31:
[----:B------:R-:W-:Y:S05]  /*2ad0*/  BSYNC.RECONVERGENT B2 ;  /* 0x0000000000027941 */ /* 0x000fea0003800200 */
.L_x_30:
[----:B------:R-:W-:Y:S02]  /*2ae0*/  IMAD.MOV.U32 R12, RZ, RZ, 0x3b33710b ;  /* 0x3b33710bff0c7424 */ /* 0x000fe400078e00ff */
[----:B------:R-:W-:Y:S01]  /*2af0*/  FMUL R11, R0, R0 ;  /* 0x00000000000b7220 */ /* 0x000fe20000400000 */
[----:B-----5:R-:W-:Y:S01]  /*2b00*/  FMUL R16, R21, 3.141590118408203125 ;  /* 0x40490fd015107820 */ /* 0x020fe20000400000 */
[----:B------:R-:W-:Y:S01]  /*2b10*/  ISETP.GE.AND P0, PT, R22, RZ, PT ;  /* 0x000000ff1600720c */ /* 0x000fe20003f06270 */
[----:B------:R-:W-:Y:S01]  /*2b20*/  FADD R21, |R23|, |R22| ;  /* 0x4000001617157221 */ /* 0x000fe20000000200 */
[C---:B------:R-:W-:Y:S01]  /*2b30*/  FFMA R12, R11.reuse, R12, -0.015681877732276916504 ;  /* 0xbc8077480b0c7423 */ /* 0x040fe2000000000c */
[----:B------:R-:W-:Y:S01]  /*2b40*/  FMUL R13, R16, 0.63661974668502807617 ;  /* 0x3f22f983100d7820 */ /* 0x000fe20000400000 */
[----:B------:R-:W-:Y:S01]  /*2b50*/  FSETP.NEU.AND P3, PT, |R22|, |R23|, PT ;  /* 0x400000171600720b */ /* 0x000fe20003f6d200 */
[----:B------:R-:W-:Y:S01]  /*2b60*/  BSSY.RECONVERGENT B0, `(.L_x_32) ;  /* 0x0000053000007945 */ /* 0x000fe20003800200 */
[----:B------:R-:W-:Y:S01]  /*2b70*/  FFMA R12, R11, R12, 0.042200751602649688721 ;  /* 0x3d2cdab20b0c7423 */ /* 0x000fe2000000000c */
[----:B------:R-:W-:-:S02]  /*2b80*/  FSETP.NEU.AND P1, PT, R20, RZ, PT ;  /* 0x000000ff1400720b */ /* 0x000fc40003f2d000 */
[----:B------:R-:W0:Y:S01]  /*2b90*/  F2I.NTZ R13, R13 ;  /* 0x0000000d000d7305 */ /* 0x000e220000203100 */
[----:B------:R-:W-:-:S04]  /*2ba0*/  FFMA R12, R11, R12, -0.074792981147766113281 ;  /* 0xbd992d100b0c7423 */ /* 0x000fc8000000000c */
[----:B------:R-:W-:-:S04]  /*2bb0*/  FFMA R12, R11, R12, 0.10640415549278259277 ;  /* 0x3dd9ea6c0b0c7423 */ /* 0x000fc8000000000c */
[----:B------:R-:W-:-:S04]  /*2bc0*/  FFMA R12, R11, R12, -0.14207722246646881104 ;  /* 0xbe117cb10b0c7423 */ /* 0x000fc8000000000c */
[----:B------:R-:W-:Y:S01]  /*2bd0*/  FFMA R12, R11, R12, 0.19993925094604492188 ;  /* 0x3e4cbce00b0c7423 */ /* 0x000fe2000000000c */
[----:B0-----:R-:W-:-:S03]  /*2be0*/  IMAD.MOV.U32 R25, RZ, RZ, R13 ;  /* 0x000000ffff197224 */ /* 0x001fc600078e000d */
[----:B------:R-:W-:-:S04]  /*2bf0*/  FFMA R12, R11, R12, -0.33333197236061096191 ;  /* 0xbeaaaa7d0b0c7423 */ /* 0x000fc8000000000c */
[----:B------:R-:W-:Y:S01]  /*2c00*/  FMUL R11, R11, R12 ;  /* 0x0000000c0b0b7220 */ /* 0x000fe20000400000 */
[----:B------:R-:W-:-:S03]  /*2c10*/  IMAD.MOV.U32 R12, RZ, RZ, 0x3f6ee581 ;  /* 0x3f6ee581ff0c7424 */ /* 0x000fc600078e00ff */
[----:B------:R-:W-:-:S04]  /*2c20*/  FFMA R11, R11, R0, R0 ;  /* 0x000000000b0b7223 */ /* 0x000fc80000000000 */
[C---:B------:R-:W-:Y:S01]  /*2c30*/  FFMA R0, R12.reuse, 1.6832555532455444336, -R11 ;  /* 0x3fd774eb0c007823 */ /* 0x040fe2000000080b */
[----:B------:R-:W-:-:S04]  /*2c40*/  FSEL R12, R12, 1.8663789033889770508, P2 ;  /* 0x3feee5810c0c7808 */ /* 0x000fc80001000000 */
[-C--:B------:R-:W-:Y:S02]  /*2c50*/  FSEL R0, R0, R11.reuse, P2 ;  /* 0x0000000b00007208 */ /* 0x080fe40001000000 */
[----:B------:R-:W-:-:S05]  /*2c60*/  FSEL R11, R11, -R11, P2 ;  /* 0x8000000b0b0b7208 */ /* 0x000fca0001000000 */
[----:B------:R-:W-:Y:S01]  /*2c70*/  @!P0 FFMA R0, R12, 1.6832555532455444336, R11 ;  /* 0x3fd774eb0c008823 */ /* 0x000fe2000000000b */
[----:B------:R-:W-:Y:S01]  /*2c80*/  IMAD.MOV.U32 R12, RZ, RZ, 0x4016cbe4 ;  /* 0x4016cbe4ff0c7424 */ /* 0x000fe200078e00ff */
[----:B------:R-:W-:-:S04]  /*2c90*/  I2FP.F32.S32 R11, R13 ;  /* 0x0000000d000b7245 */ /* 0x000fc80000201400 */
[----:B------:R-:W-:Y:S01]  /*2ca0*/  @!P3 FSEL R0, R12, 0.78539818525314331055, !P0 ;  /* 0x3f490fdb0c00b808 */ /* 0x000fe20004000000 */
[C---:B------:R-:W-:Y:S01]  /*2cb0*/  FFMA R12, R11.reuse, -1.5707962512969970703, R16 ;  /* 0xbfc90fda0b0c7823 */ /* 0x040fe20000000010 */
[----:B------:R-:W-:Y:S02]  /*2cc0*/  @!P1 FSEL R0, RZ, 3.1415927410125732422, P0 ;  /* 0x40490fdbff009808 */ /* 0x000fe40000000000 */
[----:B------:R-:W-:Y:S01]  /*2cd0*/  FSETP.GE.AND P0, PT, |R16|, 105615, PT ;  /* 0x47ce47801000780b */ /* 0x000fe20003f06200 */
[----:B------:R-:W-:Y:S01]  /*2ce0*/  FFMA R12, R11, -7.5497894158615963534e-08, R12 ;  /* 0xb3a221680b0c7823 */ /* 0x000fe2000000000c */
[----:B------:R-:W-:Y:S02]  /*2cf0*/  FSETP.NAN.AND P1, PT, R21, R21, PT ;  /* 0x000000151500720b */ /* 0x000fe40003f28000 */
[----:B------:R-:W-:Y:S01]  /*2d00*/  LOP3.LUT R0, R0, 0x80000000, R23, 0xb8, !PT ;  /* 0x8000000000007812 */ /* 0x000fe200078eb817 */
[----:B------:R-:W-:-:S03]  /*2d10*/  FFMA R24, R11, -5.3903029534742383927e-15, R12 ;  /* 0xa7c234c50b187823 */ /* 0x000fc6000000000c */
[----:B------:R-:W-:Y:S01]  /*2d20*/  FSEL R21, R21, R0, P1 ;  /* 0x0000000015157208 */ /* 0x000fe20000800000 */
[----:B------:R-:W-:-:S04]  /*2d30*/  IMAD.MOV.U32 R0, RZ, RZ, R24 ;  /* 0x000000ffff007224 */ /* 0x000fc800078e0018 */
[----:B------:R-:W-:Y:S05]  /*2d40*/  @!P0 BRA `(.L_x_33) ;  /* 0x0000000000d08947 */ /* 0x000fea0003800000 */
        /* <DEDUP_REMOVED lines=8> */
.L_x_35:
        /* <DEDUP_REMOVED lines=42> */
.L_x_34:
[----:B------:R-:W-:Y:S01]  /*3070*/  FMUL R0, RZ, R16 ;  /* 0x00000010ff007220 */ /* 0x000fe20000400000 */
[----:B------:R-:W-:-:S07]  /*3080*/  IMAD.MOV.U32 R13, RZ, RZ, RZ ;  /* 0x000000ffff0d7224 */ /* 0x000fce00078e00ff */
.L_x_33:
[----:B------:R-:W-:Y:S05]  /*3090*/  BSYNC.RECONVERGENT B0 ;  /* 0x0000000000007941 */ /* 0x000fea0003800200 */
.L_x_32:
        /* <DEDUP_REMOVED lines=27> */
.L_x_39:
[----:B0-----:R-:W-:-:S06]  /*3250*/  IMAD.WIDE.U32 R14, R11, 0x4, R12 ;  /* 0x000000040b0e7825 */ /* 0x001fcc00078e000c */
[----:B------:R-:W2:Y:S01]  /*3260*/  LDG.E.CONSTANT R14, desc[UR8][R14.64] ;  /* 0x000000080e0e7981 */ /* 0x000ea2000c1e9900 */
[C---:B-1----:R-:W-:Y:S01]  /*3270*/  LEA R24, R11.reuse, R1, 0x2 ;  /* 0x000000010b187211 */ /* 0x042fe200078e10ff */
        /* <DEDUP_REMOVED lines=39> */
.L_x_38:
[----:B------:R-:W-:Y:S01]  /*34f0*/  FMUL R24, RZ, R16 ;  /* 0x00000010ff187220 */ /* 0x000fe20000400000 */
[----:B------:R-:W-:-:S07]  /*3500*/  IMAD.MOV.U32 R25, RZ, RZ, RZ ;  /* 0x000000ffff197224 */ /* 0x000fce00078e00ff */
.L_x_37:
[----:B------:R-:W-:Y:S05]  /*3510*/  BSYNC.RECONVERGENT B0 ;  /* 0x0000000000007941 */ /* 0x000fea0003800200 */
.L_x_36:
        /* <DEDUP_REMOVED lines=30> */
.L_x_41:
[----:B------:R-:W-:Y:S05]  /*3700*/  BSYNC.RECONVERGENT B2 ;  /* 0x0000000000027941 */ /* 0x000fea0003800200 */
.L_x_40:
        /* <DEDUP_REMOVED lines=22> */
[----:B------:R-:W-:-:S05]  /*3870*/  IMAD.MOV.U32 R11, RZ, RZ, 0x4016cbe4 ;  /* 0x4016cbe4ff0b7424 */ /* 0x000fca00078e00ff */
        /* <DEDUP_REMOVED lines=22> */
.L_x_45:
        /* <DEDUP_REMOVED lines=12> */
[C---:B-1----:R-:W-:Y:S02]  /*3aa0*/  LOP3.LUT R0, R13.reuse, 0xe0, RZ, 0xc0, !PT ;  /* 0x000000e00d007812 */ /* 0x042fe400078ec0ff */
        /* <DEDUP_REMOVED lines=13> */
[C---:B------:R-:W-:Y:S01]  /*3b80*/  SHF.L.W.U32.HI R12, R11.reuse, 0x2, R0 ;  /* 0x000000020b0c7819 */ /* 0x040fe20000010e00 */
[----:B------:R-:W-:-:S03]  /*3b90*/  IMAD.SHL.U32 R11, R11, 0x4, RZ ;  /* 0x000000040b0b7824 */ /* 0x000fc600078e00ff */
[----:B------:R-:W-:Y:S02]  /*3ba0*/  SHF.R.S32.HI R13, RZ, 0x1f, R12 ;  /* 0x0000001fff0d7819 */ /* 0x000fe4000001140c */
[----:B------:R-:W-:Y:S02]  /*3bb0*/  LOP3.LUT R21, R12, R21, RZ, 0x3c, !PT ;  /* 0x000000150c157212 */ /* 0x000fe400078e3cff */
[C---:B------:R-:W-:Y:S02]  /*3bc0*/  LOP3.LUT R16, R13.reuse, R11, RZ, 0x3c, !PT ;  /* 0x0000000b0d107212 */ /* 0x040fe400078e3cff */
[----:B------:R-:W-:Y:S02]  /*3bd0*/  LOP3.LUT R17, R13, R12, RZ, 0x3c, !PT ;  /* 0x0000000c0d117212 */ /* 0x000fe400078e3cff */
[----:B------:R-:W-:Y:S02]  /*3be0*/  SHF.R.U32.HI R11, RZ, 0x1e, R0 ;  /* 0x0000001eff0b7819 */ /* 0x000fe40000011600 */
[----:B------:R-:W-:-:S02]  /*3bf0*/  ISETP.GE.AND P1, PT, R21, RZ, PT ;  /* 0x000000ff1500720c */ /* 0x000fc40003f26270 */
[----:B------:R-:W0:Y:S01]  /*3c00*/  I2F.F64.S64 R16, R16 ;  /* 0x0000001000107312 */ /* 0x000e220000301c00 */
[----:B------:R-:W-:-:S05]  /*3c10*/  LEA.HI R0, R12, R11, RZ, 0x1 ;  /* 0x0000000b0c007211 */ /* 0x000fca00078f08ff */
[----:B------:R-:W-:-:S04]  /*3c20*/  IMAD.MOV R11, RZ, RZ, -R0 ;  /* 0x000000ffff0b7224 */ /* 0x000fc800078e0a00 */
[----:B------:R-:W-:Y:S01]  /*3c30*/  @!P0 IMAD.MOV.U32 R0, RZ, RZ, R11 ;  /* 0x000000ffff008224 */ /* 0x000fe200078e000b */
[----:B0-----:R-:W-:-:S10]  /*3c40*/  DMUL R14, R16, UR6 ;  /* 0x00000006100e7c28 */ /* 0x001fd40008000000 */
[----:B------:R-:W0:Y:S02]  /*3c50*/  F2F.F32.F64 R14, R14 ;  /* 0x0000000e000e7310 */ /* 0x000e240000301000 */
[----:B0-----:R-:W-:Y:S01]  /*3c60*/  FSEL R11, -R14, R14, !P1 ;  /* 0x0000000e0e0b7208 */ /* 0x001fe20004800100 */
[----:B------:R-:W-:Y:S06]  /*3c70*/  BRA `(.L_x_43) ;  /* 0x0000000000087947 */ /* 0x000fec0003800000 */
.L_x_44:
[----:B------:R-:W-:Y:S01]  /*3c80*/  FMUL R11, RZ, R21 ;  /* 0x00000015ff0b7220 */ /* 0x000fe20000400000 */
[----:B------:R-:W-:-:S07]  /*3c90*/  IMAD.MOV.U32 R0, RZ, RZ, RZ ;  /* 0x000000ffff007224 */ /* 0x000fce00078e00ff */
.L_x_43:
[----:B------:R-:W-:Y:S05]  /*3ca0*/  BSYNC.RECONVERGENT B0 ;  /* 0x0000000000007941 */ /* 0x000fea0003800200 */
.L_x_42:
[C---:B------:R-:W-:Y:S01]  /*3cb0*/  LOP3.LUT R14, R0.reuse, 0x1, RZ, 0xc0, !PT ;  /* 0x00000001000e7812 */ /* 0x040fe200078ec0ff */
[----:B------:R-:W-:Y:S02]  /*3cc0*/  IMAD.MOV.U32 R12, RZ, RZ, 0x37cbac00 ;  /* 0x37cbac00ff0c7424 */ /* 0x000fe400078e00ff */
[----:B------:R-:W-:Y:S01]  /*3cd0*/  FMUL R13, R11, R11 ;  /* 0x0000000b0b0d7220 */ /* 0x000fe20000400000 */
[----:B------:R-:W-:Y:S01]  /*3ce0*/  VIADD R0, R0, 0x1 ;  /* 0x0000000100007836 */ /* 0x000fe20000000000 */
[----:B------:R-:W-:Y:S01]  /*3cf0*/  ISETP.NE.U32.AND P0, PT, R14, 0x1, PT ;  /* 0x000000010e00780c */ /* 0x000fe20003f05070 */
[----:B------:R-:W-:Y:S02]  /*3d00*/  IMAD.MOV.U32 R14, RZ, RZ, 0x3c0885e4 ;  /* 0x3c0885e4ff0e7424 */ /* 0x000fe400078e00ff */
[----:B------:R-:W-:Y:S01]  /*3d10*/  FFMA R12, R13, R12, -0.0013887860113754868507 ;  /* 0xbab607ed0d0c7423 */ /* 0x000fe2000000000c */
[----:B------:R-:W-:Y:S01]  /*3d20*/  IMAD.MOV.U32 R15, RZ, RZ, 0x3e2aaaa8 ;  /* 0x3e2aaaa8ff0f7424 */ /* 0x000fe200078e00ff */
[----:B------:R-:W-:Y:S01]  /*3d30*/  LOP3.LUT P1, RZ, R0, 0x2, RZ, 0xc0, !PT ;  /* 0x0000000200ff7812 */ /* 0x000fe2000782c0ff */
[----:B------:R-:W0:Y:S01]  /*3d40*/  LDCU UR5, c[0x3][0x4] ;  /* 0x00c00080ff0577ac */ /* 0x000e220008000800 */
[----:B------:R-:W-:Y:S01]  /*3d50*/  FSEL R14, R14, 0.041666727513074874878, !P0 ;  /* 0x3d2aaabb0e0e7808 */ /* 0x000fe20004000000 */
[----:B------:R-:W-:Y:S01]  /*3d60*/  BSSY.RECONVERGENT B2, `(.L_x_46) ;  /* 0x0000015000027945 */ /* 0x000fe20003800200 */
[----:B------:R-:W-:-:S02]  /*3d70*/  FSEL R12, R12, -0.00019574658654164522886, P0 ;  /* 0xb94d41530c0c7808 */ /* 0x000fc40000000000 */
[----:B------:R-:W-:-:S03]  /*3d80*/  FSEL R0, R11, 1, !P0 ;  /* 0x3f8000000b007808 */ /* 0x000fc60004000000 */
        /* <DEDUP_REMOVED lines=18> */
.L_x_47:
[----:B------:R-:W-:Y:S05]  /*3eb0*/  BSYNC.RECONVERGENT B2 ;  /* 0x0000000000027941 */ /* 0x000fea0003800200 */
.L_x_46:
[----:B------:R-:W2:Y:S04]  /*3ec0*/  LDG.E.CONSTANT R16, desc[UR8][R6.64+0x8] ;  /* 0x0000080806107981 */ /* 0x000ea8000c1e9900 */
[----:B------:R0:W5:Y:S01]  /*3ed0*/  LDG.E.CONSTANT R21, desc[UR8][R4.64+0x8] ;  /* 0x0000080804157981 */ /* 0x000162000c1e9900 */
[----:B------:R-:W-:Y:S03]  /*3ee0*/  BSSY.RECONVERGENT B0, `(.L_x_48) ;  /* 0x0000041000007945 */ /* 0x000fe60003800200 */
[----:B------:R0:W-:Y:S01]  /*3ef0*/  STG.E desc[UR8][R2.64+0x4], R0 ;  /* 0x0000040002007986 */ /* 0x0001e2000c101908 */
[----:B--2---:R-:W-:-:S04]  /*3f00*/  FMUL R16, R16, 3.141590118408203125 ;  /* 0x40490fd010107820 */ /* 0x004fc80000400000 */
        /* <DEDUP_REMOVED lines=18> */
.L_x_51:
        /* <DEDUP_REMOVED lines=42> */
.L_x_50:
[----:B------:R-:W-:Y:S01]  /*42d0*/  FMUL R11, RZ, R16 ;  /* 0x00000010ff0b7220 */ /* 0x000fe20000400000 */
[----:B------:R-:W-:-:S07]  /*42e0*/  IMAD.MOV.U32 R13, RZ, RZ, RZ ;  /* 0x000000ffff0d7224 */ /* 0x000fce00078e00ff */
.L_x_49:
[----:B------:R-:W-:Y:S05]  /*42f0*/  BSYNC.RECONVERGENT B0 ;  /* 0x0000000000007941 */ /* 0x000fea0003800200 */
.L_x_48:
        /* <DEDUP_REMOVED lines=22> */
[----:B------:R-:W-:Y:S01]  /*4460*/  SHF.L.U32 R14, R16, 0x8, RZ ;  /* 0x00000008100e7819 */ /* 0x000fe200000006ff */
[----:B------:R-:W-:Y:S01]  /*4470*/  IMAD.MOV.U32 R0, RZ, RZ, RZ ;  /* 0x000000ffff007224 */ /* 0x000fe200078e00ff */
[----:B------:R-:W-:Y:S01]  /*4480*/  UMOV UR5, URZ ;  /* 0x000000ff00057c82 */ /* 0x000fe20008000000 */
[----:B------:R-:W-:Y:S01]  /*4490*/  IMAD.MOV.U32 R11, RZ, RZ, RZ ;  /* 0x000000ffff0b7224 */ /* 0x000fe200078e00ff */
[----:B------:R-:W-:-:S07]  /*44a0*/  LOP3.LUT R27, R14, 0x80000000, RZ, 0xfc, !PT ;  /* 0x800000000e1b7812 */ /* 0x000fce00078efcff */
.L_x_55:
        /* <DEDUP_REMOVED lines=42> */
.L_x_54:
[----:B------:R-:W-:Y:S01]  /*4750*/  FMUL R24, RZ, R16 ;  /* 0x00000010ff187220 */ /* 0x000fe20000400000 */
[----:B------:R-:W-:-:S07]  /*4760*/  IMAD.MOV.U32 R25, RZ, RZ, RZ ;  /* 0x000000ffff197224 */ /* 0x000fce00078e00ff */
.L_x_53:
[----:B------:R-:W-:Y:S05]  /*4770*/  BSYNC.RECONVERGENT B0 ;  /* 0x0000000000007941 */ /* 0x000fea0003800200 */
.L_x_52:
        /* <DEDUP_REMOVED lines=30> */
.L_x_57:
[----:B------:R-:W-:Y:S05]  /*4960*/  BSYNC.RECONVERGENT B2 ;  /* 0x0000000000027941 */ /* 0x000fea0003800200 */
.L_x_56:
        /* <DEDUP_REMOVED lines=47> */
.L_x_61:
        /* <DEDUP_REMOVED lines=42> */
.L_x_60:
[----:B------:R-:W-:Y:S01]  /*4f00*/  FMUL R0, RZ, R16 ;  /* 0x00000010ff007220 */ /* 0x000fe20000400000 */
[----:B------:R-:W-:-:S07]  /*4f10*/  IMAD.MOV.U32 R13, RZ, RZ, RZ ;  /* 0x000000ffff0d7224 */ /* 0x000fce00078e00ff */
.L_x_59:
[----:B------:R-:W-:Y:S05]  /*4f20*/  BSYNC.RECONVERGENT B0 ;  /* 0x0000000000007941 */ /* 0x000fea0003800200 */
.L_x_58:
        /* <DEDUP_REMOVED lines=27> */
.L_x_65:
        /* <DEDUP_REMOVED lines=42> */
.L_x_64:
[----:B------:R-:W-:Y:S01]  /*5380*/  FMUL R24, RZ, R16 ;  /* 0x00000010ff187220 */ /* 0x000fe20000400000 */
[----:B------:R-:W-:-:S07]  /*5390*/  IMAD.MOV.U32 R25, RZ, RZ, RZ ;  /* 0x000000ffff197224 */ /* 0x000fce00078e00ff */
.L_x_63:
[----:B------:R-:W-:Y:S05]  /*53a0*/  BSYNC.RECONVERGENT B0 ;  /* 0x0000000000007941 */ /* 0x000fea0003800200 */
.L_x_62:
        /* <DEDUP_REMOVED lines=27> */
[----:B------:R-:W-:Y:S02]  /*5560*/  MOV R16, R20 ;  /* 0x0000001400107202 */ /* 0x000fe40000000f00 */
[----:B------:R-:W-:-:S07]  /*5570*/  MOV R12, 0x5590 ;  /* 0x00005590000c7802 */ /* 0x000fce0000000f00 */
[----:B------:R-:W-:Y:S05]  /*5580*/  CALL.REL.NOINC `($__internal_0_$__cuda_sm3x_div_rn_noftz_f32_slowpath) ;  /* 0x000000a0009c7944 */ /* 0x000fea0003c00000 */
.L_x_67:
[----:B------:R-:W-:Y:S05]  /*5590*/  BSYNC.RECONVERGENT B2 ;  /* 0x0000000000027941 */ /* 0x000fea0003800200 */
.L_x_66:
        /* <DEDUP_REMOVED lines=45> */
.L_x_71:
        /* <DEDUP_REMOVED lines=42> */
.L_x_70:
[----:B------:R-:W-:Y:S01]  /*5b10*/  FMUL R11, RZ, R21 ;  /* 0x00000015ff0b7220 */ /* 0x000fe20000400000 */
[----:B------:R-:W-:-:S07]  /*5b20*/  IMAD.MOV.U32 R0, RZ, RZ, RZ ;  /* 0x000000ffff007224 */ /* 0x000fce00078e00ff */
.L_x_69:
[----:B------:R-:W-:Y:S05]  /*5b30*/  BSYNC.RECONVERGENT B0 ;  /* 0x0000000000007941 */ /* 0x000fea0003800200 */
.L_x_68:
        /* <DEDUP_REMOVED lines=32> */
.L_x_73:
[----:B------:R-:W-:Y:S05]  /*5d40*/  BSYNC.RECONVERGENT B2 ;  /* 0x0000000000027941 */ /* 0x000fea0003800200 */
.L_x_72:
        /* <DEDUP_REMOVED lines=23> */
.L_x_77:
        /* <DEDUP_REMOVED lines=42> */
.L_x_76:
[----:B------:R-:W-:Y:S01]  /*6160*/  FMUL R11, RZ, R16 ;  /* 0x00000010ff0b7220 */ /* 0x000fe20000400000 */
[----:B------:R-:W-:-:S07]  /*6170*/  IMAD.MOV.U32 R13, RZ, RZ, RZ ;  /* 0x000000ffff0d7224 */ /* 0x000fce00078e00ff */
.L_x_75:
[----:B------:R-:W-:Y:S05]  /*6180*/  BSYNC.RECONVERGENT B0 ;  /* 0x0000000000007941 */ /* 0x000fea0003800200 */
.L_x_74:
        /* <DEDUP_REMOVED lines=27> */
.L_x_81:
        /* <DEDUP_REMOVED lines=34> */
[----:B------:R-:W-:-:S04]  /*6560*/  LOP3.LUT R16, R19, R16, RZ, 0x3c, !PT ;  /* 0x0000001013107212 */ /* 0x000fc800078e3cff */
[----:B------:R-:W0:Y:S01]  /*6570*/  I2F.F64.S64 R12, R12 ;  /* 0x0000000c000c7312 */ /* 0x000e220000301c00 */
[----:B------:R-:W-:Y:S02]  /*6580*/  ISETP.GE.AND P0, PT, R16, RZ, PT ;  /* 0x000000ff1000720c */ /* 0x000fe40003f06270 */
[----:B------:R-:W-:Y:S01]  /*6590*/  @!P1 MOV R25, R0 ;  /* 0x0000000000199202 */ /* 0x000fe20000000f00 */
[----:B0-----:R-:W-:-:S10]  /*65a0*/  DMUL R14, R12, UR6 ;  /* 0x000000060c0e7c28 */ /* 0x001fd40008000000 */
[----:B------:R-:W0:Y:S02]  /*65b0*/  F2F.F32.F64 R14, R14 ;  /* 0x0000000e000e7310 */ /* 0x000e240000301000 */
[----:B0-----:R-:W-:Y:S01]  /*65c0*/  FSEL R24, -R14, R14, !P0 ;  /* 0x0000000e0e187208 */ /* 0x001fe20004000100 */
[----:B------:R-:W-:Y:S06]  /*65d0*/  BRA `(.L_x_79) ;  /* 0x0000000000087947 */ /* 0x000fec0003800000 */
.L_x_80:
[----:B------:R-:W-:Y:S01]  /*65e0*/  FMUL R24, RZ, R16 ;  /* 0x00000010ff187220 */ /* 0x000fe20000400000 */
[----:B------:R-:W-:-:S07]  /*65f0*/  IMAD.MOV.U32 R25, RZ, RZ, RZ ;  /* 0x000000ffff197224 */ /* 0x000fce00078e00ff */
.L_x_79:
[----:B------:R-:W-:Y:S05]  /*6600*/  BSYNC.RECONVERGENT B0 ;  /* 0x0000000000007941 */ /* 0x000fea0003800200 */
.L_x_78:
        /* <DEDUP_REMOVED lines=30> */
.L_x_83:
[----:B------:R-:W-:Y:S05]  /*67f0*/  BSYNC.RECONVERGENT B2 ;  /* 0x0000000000027941 */ /* 0x000fea0003800200 */
.L_x_82:
        /* <DEDUP_REMOVED lines=47> */
.L_x_87:
        /* <DEDUP_REMOVED lines=42> */
.L_x_86:
[----:B------:R-:W-:Y:S01]  /*6d90*/  FMUL R0, RZ, R16 ;  /* 0x00000010ff007220 */ /* 0x000fe20000400000 */
[----:B------:R-:W-:-:S07]  /*6da0*/  IMAD.MOV.U32 R13, RZ, RZ, RZ ;  /* 0x000000ffff0d7224 */ /* 0x000fce00078e00ff */
.L_x_85:
[----:B------:R-:W-:Y:S05]  /*6db0*/  BSYNC.RECONVERGENT B0 ;  /* 0x0000000000007941 */ /* 0x000fea0003800200 */
.L_x_84:
        /* <DEDUP_REMOVED lines=27> */
.L_x_91:
        /* <DEDUP_REMOVED lines=42> */
.L_x_90:
[----:B------:R-:W-:Y:S01]  /*7210*/  FMUL R24, RZ, R16 ;  /* 0x00000010ff187220 */ /* 0x000fe20000400000 */
[----:B------:R-:W-:-:S07]  /*7220*/  IMAD.MOV.U32 R25, RZ, RZ, RZ ;  /* 0x000000ffff197224 */ /* 0x000fce00078e00ff */
.L_x_89:
[----:B------:R-:W-:Y:S05]  /*7230*/  BSYNC.RECONVERGENT B0 ;  /* 0x0000000000007941 */ /* 0x000fea0003800200 */
.L_x_88:
        /* <DEDUP_REMOVED lines=30> */
.L_x_93:
[----:B------:R-:W-:Y:S05]  /*7420*/  BSYNC.RECONVERGENT B2 ;  /* 0x0000000000027941 */ /* 0x000fea0003800200 */
.L_x_92:
        /* <DEDUP_REMOVED lines=45> */
.L_x_97:
[----:B0-----:R-:W-:-:S05]  /*7700*/  IMAD.WIDE.U32 R18, R11, 0x4, R12 ;  /* 0x000000040b127825 */ /* 0x001fca00078e000c */
[----:B------:R-:W2:Y:S01]  /*7710*/  LDG.E.CONSTANT R16, desc[UR8][R18.64] ;  /* 0x0000000812107981 */ /* 0x000ea2000c1e9900 */
[C---:B-1----:R-:W-:Y:S01]  /*7720*/  IMAD R0, R11.reuse, 0x4, R1 ;  /* 0x000000040b007824 */ /* 0x042fe200078e0201 */
[----:B------:R-:W-:-:S04]  /*7730*/  IADD3 R11, PT, PT, R11, 0x1, RZ ;  /* 0x000000010b0b7810 */ /* 0x000fc80007ffe0ff */
        /* <DEDUP_REMOVED lines=38> */
.L_x_96:
[----:B------:R-:W-:Y:S01]  /*79a0*/  FMUL R11, RZ, R21 ;  /* 0x00000015ff0b7220 */ /* 0x000fe20000400000 */
[----:B------:R-:W-:-:S07]  /*79b0*/  IMAD.MOV.U32 R0, RZ, RZ, RZ ;  /* 0x000000ffff007224 */ /* 0x000fce00078e00ff */
.L_x_95:
[----:B------:R-:W-:Y:S05]  /*79c0*/  BSYNC.RECONVERGENT B0 ;  /* 0x0000000000007941 */ /* 0x000fea0003800200 */
.L_x_94:
        /* <DEDUP_REMOVED lines=32> */
.L_x_99:
[----:B------:R-:W-:Y:S05]  /*7bd0*/  BSYNC.RECONVERGENT B2 ;  /* 0x0000000000027941 */ /* 0x000fea0003800200 */
.L_x_98:
        /* <DEDUP_REMOVED lines=23> */
.L_x_103:
        /* <DEDUP_REMOVED lines=42> */
.L_x_102:
[----:B------:R-:W-:Y:S01]  /*7ff0*/  FMUL R11, RZ, R16 ;  /* 0x00000010ff0b7220 */ /* 0x000fe20000400000 */
[----:B------:R-:W-:-:S07]  /*8000*/  IMAD.MOV.U32 R13, RZ, RZ, RZ ;  /* 0x000000ffff0d7224 */ /* 0x000fce00078e00ff */
.L_x_101:
[----:B------:R-:W-:Y:S05]  /*8010*/  BSYNC.RECONVERGENT B0 ;  /* 0x0000000000007941 */ /* 0x000fea0003800200 */
.L_x_100:
        /* <DEDUP_REMOVED lines=27> */
.L_x_107:
        /* <DEDUP_REMOVED lines=42> */
.L_x_106:
[----:B------:R-:W-:Y:S01]  /*8470*/  FMUL R24, RZ, R16 ;  /* 0x00000010ff187220 */ /* 0x000fe20000400000 */
[----:B------:R-:W-:-:S07]  /*8480*/  IMAD.MOV.U32 R25, RZ, RZ, RZ ;  /* 0x000000ffff197224 */ /* 0x000fce00078e00ff */
.L_x_105:
[----:B------:R-:W-:Y:S05]  /*8490*/  BSYNC.RECONVERGENT B0 ;  /* 0x0000000000007941 */ /* 0x000fea0003800200 */
.L_x_104:
        /* <DEDUP_REMOVED lines=30> */
.L_x_109:
[----:B------:R-:W-:Y:S05]  /*8680*/  BSYNC.RECONVERGENT B2 ;  /* 0x0000000000027941 */ /* 0x000fea0003800200 */
.L_x_108:
[----:B------:R-:W-:Y:S02]  /*8690*/  IMAD.MOV.U32 R12, RZ, RZ, 0x3b33710b ;  /* 0x3b33710bff0c7424 */ /* 0x000fe400078e00ff */
[----:B------:R-:W-:Y:S01]  /*86a0*/  FMUL R11, R0, R0 ;  /* 0x00000000000b7220 */ /* 0x000fe20000400000 */
[----:B-----5:R-:W-:Y:S01]  /*86b0*/  FMUL R16, R21, 3.141590118408203125 ;  /* 0x40490fd015107820 */ /* 0x020fe20000400000 */
[----:B------:R-:W-:Y:S01]  /*86c0*/  ISETP.GE.AND P0, PT, R22, RZ, PT ;  /* 0x000000ff1600720c */ /* 0x000fe20003f06270 */
[----:B------:R-:W-:Y:S01]  /*86d0*/  BSSY.RECONVERGENT B0, `(.L_x_110) ;  /* 0x0000057000007945 */ /* 0x000fe20003800200 */
[C---:B------:R-:W-:Y:S01]  /*86e0*/  FFMA R12, R11.reuse, R12, -0.015681877732276916504 ;  /* 0xbc8077480b0c7423 */ /* 0x040fe2000000000c */
[----:B------:R-:W-:Y:S01]  /*86f0*/  FMUL R13, R16, 0.63661974668502807617 ;  /* 0x3f22f983100d7820 */ /* 0x000fe20000400000 */
[----:B------:R-:W-:Y:S02]  /*8700*/  FSETP.NEU.AND P3, PT, |R22|, |R23|, PT ;  /* 0x400000171600720b */ /* 0x000fe40003f6d200 */
[----:B------:R-:W-:Y:S01]  /*8710*/  FFMA R12, R11, R12, 0.042200751602649688721 ;  /* 0x3d2cdab20b0c7423 */ /* 0x000fe2000000000c */
[----:B------:R-:W-:Y:S01]  /*8720*/  FSETP.NEU.AND P1, PT, R20, RZ, PT ;  /* 0x000000ff1400720b */ /* 0x000fe20003f2d000 */
[----:B------:R-:W-:Y:S01]  /*8730*/  FADD R20, |R23|, |R22| ;  /* 0x4000001617147221 */ /* 0x000fe20000000200 */
        /* <DEDUP_REMOVED lines=21> */
[C---:B------:R-:W-:Y:S01]  /*8890*/  FFMA R12, R11.reuse, -7.5497894158615963534e-08, R12 ;  /* 0xb3a221680b0c7823 */ /* 0x040fe2000000000c */
[----:B------:R-:W-:Y:S02]  /*88a0*/  FSETP.NAN.AND P1, PT, R20, R20, PT ;  /* 0x000000141400720b */ /* 0x000fe40003f28000 */
[----:B------:R-:W-:Y:S01]  /*88b0*/  LOP3.LUT R23, R0, 0x80000000, R23, 0xb8, !PT ;  /* 0x8000000000177812 */ /* 0x000fe200078eb817 */
[----:B------:R-:W-:-:S03]  /*88c0*/  FFMA R24, R11, -5.3903029534742383927e-15, R12 ;  /* 0xa7c234c50b187823 */ /* 0x000fc6000000000c */
[----:B------:R-:W-:Y:S02]  /*88d0*/  FSEL R20, R20, R23, P1 ;  /* 0x0000001714147208 */ /* 0x000fe40000800000 */
[----:B------:R-:W-:-:S03]  /*88e0*/  MOV R0, R24 ;  /* 0x0000001800007202 */ /* 0x000fc60000000f00 */
        /* <DEDUP_REMOVED lines=9> */
.L_x_113:
        /* <DEDUP_REMOVED lines=42> */
.L_x_112:
[----:B------:R-:W-:Y:S01]  /*8c20*/  FMUL R0, RZ, R16 ;  /* 0x00000010ff007220 */ /* 0x000fe20000400000 */
[----:B------:R-:W-:-:S07]  /*8c30*/  IMAD.MOV.U32 R13, RZ, RZ, RZ ;  /* 0x000000ffff0d7224 */ /* 0x000fce00078e00ff */
.L_x_111:
[----:B------:R-:W-:Y:S05]  /*8c40*/  BSYNC.RECONVERGENT B0 ;  /* 0x0000000000007941 */ /* 0x000fea0003800200 */
.L_x_110:
        /* <DEDUP_REMOVED lines=27> */
.L_x_117:
        /* <DEDUP_REMOVED lines=42> */
.L_x_116:
[----:B------:R-:W-:Y:S01]  /*90a0*/  FMUL R24, RZ, R16 ;  /* 0x00000010ff187220 */ /* 0x000fe20000400000 */
[----:B------:R-:W-:-:S07]  /*90b0*/  IMAD.MOV.U32 R25, RZ, RZ, RZ ;  /* 0x000000ffff197224 */ /* 0x000fce00078e00ff */
.L_x_115:
[----:B------:R-:W-:Y:S05]  /*90c0*/  BSYNC.RECONVERGENT B0 ;  /* 0x0000000000007941 */ /* 0x000fea0003800200 */
.L_x_114:
        /* <DEDUP_REMOVED lines=30> */
.L_x_119:
[----:B------:R-:W-:Y:S05]  /*92b0*/  BSYNC.RECONVERGENT B2 ;  /* 0x0000000000027941 */ /* 0x000fea0003800200 */
.L_x_118:
        /* <DEDUP_REMOVED lines=45> */
.L_x_123:
        /* <DEDUP_REMOVED lines=34> */
[----:B------:R-:W1:Y:S01]  /*97b0*/  I2F.F64.S64 R16, R16 ;  /* 0x0000001000107312 */ /* 0x000e620000301c00 */
[----:B------:R-:W-:-:S05]  /*97c0*/  LEA.HI R0, R12, R11, RZ, 0x1 ;  /* 0x0000000b0c007211 */ /* 0x000fca00078f08ff */
[----:B------:R-:W-:-:S04]  /*97d0*/  IMAD.MOV R11, RZ, RZ, -R0 ;  /* 0x000000ffff0b7224 */ /* 0x000fc800078e0a00 */
[----:B------:R-:W-:Y:S01]  /*97e0*/  @!P0 IMAD.MOV.U32 R0, RZ, RZ, R11 ;  /* 0x000000ffff008224 */ /* 0x000fe200078e000b */
[----:B-1----:R-:W-:-:S10]  /*97f0*/  DMUL R18, R16, UR6 ;  /* 0x0000000610127c28 */ /* 0x002fd40008000000 */
[----:B------:R-:W1:Y:S02]  /*9800*/  F2F.F32.F64 R18, R18 ;  /* 0x0000001200127310 */ /* 0x000e640000301000 */
[----:B-1----:R-:W-:Y:S01]  /*9810*/  FSEL R11, -R18, R18, !P1 ;  /* 0x00000012120b7208 */ /* 0x002fe20004800100 */
[----:B0-----:R-:W-:Y:S06]  /*9820*/  BRA `(.L_x_121) ;  /* 0x0000000000087947 */ /* 0x001fec0003800000 */
.L_x_122:
[----:B------:R-:W-:Y:S01]  /*9830*/  FMUL R11, RZ, R15 ;  /* 0x0000000fff0b7220 */ /* 0x000fe20000400000 */
[----:B------:R-:W-:-:S07]  /*9840*/  IMAD.MOV.U32 R0, RZ, RZ, RZ ;  /* 0x000000ffff007224 */ /* 0x000fce00078e00ff */
.L_x_121:
[----:B------:R-:W-:Y:S05]  /*9850*/  BSYNC.RECONVERGENT B0 ;  /* 0x0000000000007941 */ /* 0x000fea0003800200 */
.L_x_120:
[----:B------:R-:W-:Y:S01]  /*9860*/  LOP3.LUT R14, R0, 0x1, RZ, 0xc0, !PT ;  /* 0x00000001000e7812 */ /* 0x000fe200078ec0ff */
[----:B------:R-:W-:Y:S02]  /*9870*/  IMAD.MOV.U32 R12, RZ, RZ, 0x37cbac00 ;  /* 0x37cbac00ff0c7424 */ /* 0x000fe400078e00ff */
[----:B------:R-:W-:Y:S01]  /*9880*/  FMUL R13, R11, R11 ;  /* 0x0000000b0b0d7220 */ /* 0x000fe20000400000 */
[----:B------:R-:W-:Y:S01]  /*9890*/  IMAD.MOV.U32 R15, RZ, RZ, 0x3e2aaaa8 ;  /* 0x3e2aaaa8ff0f7424 */ /* 0x000fe200078e00ff */
[----:B------:R-:W-:Y:S01]  /*98a0*/  ISETP.NE.U32.AND P0, PT, R14, 0x1, PT ;  /* 0x000000010e00780c */ /* 0x000fe20003f05070 */
[----:B------:R-:W-:Y:S02]  /*98b0*/  IMAD.MOV.U32 R14, RZ, RZ, 0x3c0885e4 ;  /* 0x3c0885e4ff0e7424 */ /* 0x000fe400078e00ff */
[----:B------:R-:W-:Y:S01]  /*98c0*/  FFMA R12, R13, R12, -0.0013887860113754868507 ;  /* 0xbab607ed0d0c7423 */ /* 0x000fe2000000000c */
[----:B------:R-:W-:Y:S01]  /*98d0*/  IADD3 R0, PT, PT, R0, 0x1, RZ ;  /* 0x0000000100007810 */ /* 0x000fe20007ffe0ff */
[----:B------:R-:W0:Y:S01]  /*98e0*/  LDCU UR5, c[0x3][0x4] ;  /* 0x00c00080ff0577ac */ /* 0x000e220008000800 */
[----:B------:R-:W-:Y:S01]  /*98f0*/  BSSY.RECONVERGENT B2, `(.L_x_124) ;  /* 0x0000017000027945 */ /* 0x000fe20003800200 */
[----:B------:R-:W-:-:S02]  /*9900*/  FSEL R14, R14, 0.041666727513074874878, !P0 ;  /* 0x3d2aaabb0e0e7808 */ /* 0x000fc40004000000 */
[----:B------:R-:W-:Y:S02]  /*9910*/  FSEL R12, R12, -0.00019574658654164522886, P0 ;  /* 0xb94d41530c0c7808 */ /* 0x000fe40000000000 */
        /* <DEDUP_REMOVED lines=20> */
.L_x_125:
[----:B------:R-:W-:Y:S05]  /*9a60*/  BSYNC.RECONVERGENT B2 ;  /* 0x0000000000027941 */ /* 0x000fea0003800200 */
.L_x_124:
        /* <DEDUP_REMOVED lines=23> */
.L_x_129:
        /* <DEDUP_REMOVED lines=42> */
.L_x_128:
[----:B------:R-:W-:Y:S01]  /*9e80*/  FMUL R11, RZ, R16 ;  /* 0x00000010ff0b7220 */ /* 0x000fe20000400000 */
[----:B------:R-:W-:-:S07]  /*9e90*/  IMAD.MOV.U32 R13, RZ, RZ, RZ ;  /* 0x000000ffff0d7224 */ /* 0x000fce00078e00ff */
.L_x_127:
[----:B------:R-:W-:Y:S05]  /*9ea0*/  BSYNC.RECONVERGENT B0 ;  /* 0x0000000000007941 */ /* 0x000fea0003800200 */
.L_x_126:
        /* <DEDUP_REMOVED lines=27> */
.L_x_133:
        /* <DEDUP_REMOVED lines=42> */
.L_x_132:
[----:B------:R-:W-:Y:S01]  /*a300*/  FMUL R24, RZ, R16 ;  /* 0x00000010ff187220 */ /* 0x000fe20000400000 */
[----:B------:R-:W-:-:S07]  /*a310*/  IMAD.MOV.U32 R25, RZ, RZ, RZ ;  /* 0x000000ffff197224 */ /* 0x000fce00078e00ff */
.L_x_131:
[----:B------:R-:W-:Y:S05]  /*a320*/  BSYNC.RECONVERGENT B0 ;  /* 0x0000000000007941 */ /* 0x000fea0003800200 */
.L_x_130:
        /* <DEDUP_REMOVED lines=30> */
.L_x_135:
[----:B------:R-:W-:Y:S05]  /*a510*/  BSYNC.RECONVERGENT B2 ;  /* 0x0000000000027941 */ /* 0x000fea0003800200 */
.L_x_134:
        /* <DEDUP_REMOVED lines=47> */
.L_x_139:
        /* <DEDUP_REMOVED lines=40> */
[----:B0-----:R-:W-:Y:S01]  /*aa90*/  FSEL R0, -R14, R14, !P2 ;  /* 0x0000000e0e007208 */ /* 0x001fe20005000100 */
[----:B------:R-:W-:Y:S06]  /*aaa0*/  BRA `(.L_x_137) ;  /* 0x0000000000087947 */ /* 0x000fec0003800000 */
.L_x_138:
[----:B------:R-:W-:Y:S01]  /*aab0*/  FMUL R0, RZ, R16 ;  /* 0x00000010ff007220 */ /* 0x000fe20000400000 */
[----:B------:R-:W-:-:S07]  /*aac0*/  IMAD.MOV.U32 R13, RZ, RZ, RZ ;  /* 0x000000ffff0d7224 */ /* 0x000fce00078e00ff */
.L_x_137:
[----:B------:R-:W-:Y:S05]  /*aad0*/  BSYNC.RECONVERGENT B0 ;  /* 0x0000000000007941 */ /* 0x000fea0003800200 */
.L_x_136:
        /* <DEDUP_REMOVED lines=27> */
.L_x_143:
        /* <DEDUP_REMOVED lines=42> */
.L_x_142:
[----:B------:R-:W-:Y:S01]  /*af30*/  FMUL R24, RZ, R16 ;  /* 0x00000010ff187220 */ /* 0x000fe20000400000 */
[----:B------:R-:W-:-:S07]  /*af40*/  IMAD.MOV.U32 R25, RZ, RZ, RZ ;  /* 0x000000ffff197224 */ /* 0x000fce00078e00ff */
.L_x_141:
[----:B------:R-:W-:Y:S05]  /*af50*/  BSYNC.RECONVERGENT B0 ;  /* 0x0000000000007941 */ /* 0x000fea0003800200 */
.L_x_140:
        /* <DEDUP_REMOVED lines=30> */
.L_x_145:
[----:B------:R-:W-:Y:S05]  /*b140*/  BSYNC.RECONVERGENT B2 ;  /* 0x0000000000027941 */ /* 0x000fea0003800200 */
.L_x_144:
        /* <DEDUP_REMOVED lines=45> */
.L_x_149:
        /* <DEDUP_REMOVED lines=42> */
.L_x_148:
[----:B------:R-:W-:Y:S01]  /*b6c0*/  FMUL R11, RZ, R15 ;  /* 0x0000000fff0b7220 */ /* 0x000fe20000400000 */
[----:B------:R-:W-:-:S07]  /*b6d0*/  IMAD.MOV.U32 R0, RZ, RZ, RZ ;  /* 0x000000ffff007224 */ /* 0x000fce00078e00ff */
.L_x_147:
[----:B------:R-:W-:Y:S05]  /*b6e0*/  BSYNC.RECONVERGENT B0 ;  /* 0x0000000000007941 */ /* 0x000fea0003800200 */
.L_x_146:
        /* <DEDUP_REMOVED lines=32> */
.L_x_151:
[----:B------:R-:W-:Y:S05]  /*b8f0*/  BSYNC.RECONVERGENT B2 ;  /* 0x0000000000027941 */ /* 0x000fea0003800200 */
.L_x_150:
[----:B------:R-:W2:Y:S04]  /*b900*/  LDG.E.CONSTANT R11, desc[UR8][R6.64+0x18] ;  /* 0x00001808060b7981 */ /* 0x000ea8000c1e9900 */
[----:B------:R0:W-:Y:S01]  /*b910*/  STG.E desc[UR8][R2.64+0x14], R0 ;  /* 0x0000140002007986 */ /* 0x0001e2000c101908 */
[----:B------:R-:W-:Y:S03]  /*b920*/  BSSY.RECONVERGENT B0, `(.L_x_152) ;  /* 0x0000041000007945 */ /* 0x000fe60003800200 */
[----:B------:R1:W5:Y:S01]  /*b930*/  LDG.E.CONSTANT R4, desc[UR8][R4.64+0x18] ;  /* 0x0000180804047981 */ /* 0x000362000c1e9900 */
[----:B--2---:R-:W-:-:S04]  /*b940*/  FMUL R11, R11, 3.141590118408203125 ;  /* 0x40490fd00b0b7820 */ /* 0x004fc80000400000 */
[C---:B------:R-:W-:Y:S01]  /*b950*/  FMUL R12, R11.reuse, 0.63661974668502807617 ;  /* 0x3f22f9830b0c7820 */ /* 0x040fe20000400000 */
[----:B------:R-:W-:-:S03]  /*b960*/  FSETP.GE.AND P0, PT, |R11|, 105615, PT ;  /* 0x47ce47800b00780b */ /* 0x000fc60003f06200 */
[----:B------:R-:W2:Y:S02]  /*b970*/  F2I.NTZ R17, R12 ;  /* 0x0000000c00117305 */ /* 0x000ea40000203100 */
[----:B--2---:R-:W-:Y:S01]  /*b980*/  I2FP.F32.S32 R16, R17 ;  /* 0x0000001100107245 */ /* 0x004fe20000201400 */
[----:B------:R-:W-:-:S04]  /*b990*/  IMAD.MOV.U32 R19, RZ, RZ, R17 ;  /* 0x000000ffff137224 */ /* 0x000fc800078e0011 */
[----:B------:R-:W-:-:S04]  /*b9a0*/  FFMA R13, R16, -1.5707962512969970703, R11 ;  /* 0xbfc90fda100d7823 */ /* 0x000fc8000000000b */
[----:B------:R-:W-:-:S04]  /*b9b0*/  FFMA R13, R16, -7.5497894158615963534e-08, R13 ;  /* 0xb3a22168100d7823 */ /* 0x000fc8000000000d */
[----:B------:R-:W-:-:S04]  /*b9c0*/  FFMA R16, R16, -5.3903029534742383927e-15, R13 ;  /* 0xa7c234c510107823 */ /* 0x000fc8000000000d */
[----:B-1----:R-:W-:Y:S01]  /*b9d0*/  IMAD.MOV.U32 R5, RZ, RZ, R16 ;  /* 0x000000ffff057224 */ /* 0x002fe200078e0010 */
        /* <DEDUP_REMOVED lines=9> */
.L_x_155:
        /* <DEDUP_REMOVED lines=42> */
.L_x_154:
[----:B------:R-:W-:Y:S01]  /*bd10*/  FMUL R5, RZ, R11 ;  /* 0x0000000bff057220 */ /* 0x000fe20000400000 */
[----:B------:R-:W-:-:S07]  /*bd20*/  IMAD.MOV.U32 R17, RZ, RZ, RZ ;  /* 0x000000ffff117224 */ /* 0x000fce00078e00ff */
.L_x_153:
[----:B------:R-:W-:Y:S05]  /*bd30*/  BSYNC.RECONVERGENT B0 ;  /* 0x0000000000007941 */ /* 0x000fea0003800200 */
.L_x_152:
        /* <DEDUP_REMOVED lines=28> */
.L_x_159:
        /* <DEDUP_REMOVED lines=18> */
[----:B-1----:R-:W2:Y:S04]  /*c020*/  LDL R5, [R19+0x14] ;  /* 0x0000140013057983 */ /* 0x002ea80000100800 */
[----:B------:R-:W3:Y:S01]  /*c030*/  @P0 LDL R12, [R19+0x10] ;  /* 0x00001000130c0983 */ /* 0x000ee20000100800 */
[----:B------:R-:W-:Y:S01]  /*c040*/  LOP3.LUT R7, R7, 0x1f, RZ, 0xc0, !PT ;  /* 0x0000001f07077812 */ /* 0x000fe200078ec0ff */
[----:B------:R-:W-:Y:S01]  /*c050*/  UMOV UR6, 0x54442d19 ;  /* 0x54442d1900067882 */ /* 0x000fe20000000000 */
[----:B------:R-:W-:Y:S01]  /*c060*/  UMOV UR7, 0x3bf921fb ;  /* 0x3bf921fb00077882 */ /* 0x000fe20000000000 */
[----:B------:R-:W-:-:S02]  /*c070*/  ISETP.GE.AND P1, PT, R11, RZ, PT ;  /* 0x000000ff0b00720c */ /* 0x000fc40003f26270 */
[-C--:B--2---:R-:W-:Y:S02]  /*c080*/  @P0 SHF.L.W.U32.HI R0, R5, R7.reuse, R0 ;  /* 0x0000000705000219 */ /* 0x084fe40000010e00 */
[----:B---3--:R-:W-:-:S04]  /*c090*/  @P0 SHF.L.W.U32.HI R5, R12, R7, R5 ;  /* 0x000000070c050219 */ /* 0x008fc80000010e05 */
[C-C-:B------:R-:W-:Y:S01]  /*c0a0*/  SHF.L.W.U32.HI R7, R5.reuse, 0x2, R0.reuse ;  /* 0x0000000205077819 */ /* 0x140fe20000010e00 */
[----:B------:R-:W-:Y:S01]  /*c0b0*/  IMAD.SHL.U32 R5, R5, 0x4, RZ ;  /* 0x0000000405057824 */ /* 0x000fe200078e00ff */
[----:B------:R-:W-:Y:S02]  /*c0c0*/  SHF.R.U32.HI R0, RZ, 0x1e, R0 ;  /* 0x0000001eff007819 */ /* 0x000fe40000011600 */
[----:B------:R-:W-:Y:S02]  /*c0d0*/  SHF.R.S32.HI R12, RZ, 0x1f, R7 ;  /* 0x0000001fff0c7819 */ /* 0x000fe40000011407 */
        /* <DEDUP_REMOVED lines=10> */
[----:B-1----:R-:W-:Y:S01]  /*c180*/  FSEL R16, -R20, R20, !P0 ;  /* 0x0000001414107208 */ /* 0x002fe20004000100 */
[----:B0-----:R-:W-:Y:S06]  /*c190*/  BRA `(.L_x_157) ;  /* 0x0000000000087947 */ /* 0x001fec0003800000 */
.L_x_158:
[----:B------:R-:W-:Y:S01]  /*c1a0*/  FMUL R16, RZ, R11 ;  /* 0x0000000bff107220 */ /* 0x000fe20000400000 */
[----:B------:R-:W-:-:S07]  /*c1b0*/  IMAD.MOV.U32 R19, RZ, RZ, RZ ;  /* 0x000000ffff137224 */ /* 0x000fce00078e00ff */
.L_x_157:
[----:B------:R-:W-:Y:S05]  /*c1c0*/  BSYNC.RECONVERGENT B0 ;  /* 0x0000000000007941 */ /* 0x000fea0003800200 */
.L_x_156:
        /* <DEDUP_REMOVED lines=30> */
.L_x_161:
[----:B------:R-:W-:Y:S05]  /*c3b0*/  BSYNC.RECONVERGENT B2 ;  /* 0x0000000000027941 */ /* 0x000fea0003800200 */
.L_x_160:
[----:B------:R-:W-:Y:S02]  /*c3c0*/  IMAD.MOV.U32 R12, RZ, RZ, 0x3b33710b ;  /* 0x3b33710bff0c7424 */ /* 0x000fe400078e00ff */
[----:B------:R-:W-:Y:S01]  /*c3d0*/  FMUL R11, R0, R0 ;  /* 0x00000000000b7220 */ /* 0x000fe20000400000 */
[----:B-----5:R-:W-:Y:S01]  /*c3e0*/  FMUL R13, R4, 3.141590118408203125 ;  /* 0x40490fd0040d7820 */ /* 0x020fe20000400000 */
[----:B------:R-:W-:Y:S01]  /*c3f0*/  ISETP.GE.AND P0, PT, R5, RZ, PT ;  /* 0x000000ff0500720c */ /* 0x000fe20003f06270 */
[----:B------:R-:W-:Y:S01]  /*c400*/  BSSY.RECONVERGENT B0, `(.L_x_162) ;  /* 0x0000057000007945 */ /* 0x000fe20003800200 */
[----:B------:R-:W-:Y:S01]  /*c410*/  FFMA R12, R11, R12, -0.015681877732276916504 ;  /* 0xbc8077480b0c7423 */ /* 0x000fe2000000000c */
[----:B------:R-:W-:Y:S01]  /*c420*/  FMUL R4, R13, 0.63661974668502807617 ;  /* 0x3f22f9830d047820 */ /* 0x000fe20000400000 */
[----:B------:R-:W-:Y:S01]  /*c430*/  FSETP.NEU.AND P3, PT, |R5|, |R6|, PT ;  /* 0x400000060500720b */ /* 0x000fe20003f6d200 */
[----:B------:R-:W-:Y:S01]  /*c440*/  FADD R5, |R6|, |R5| ;  /* 0x4000000506057221 */ /* 0x000fe20000000200 */
[----:B------:R-:W-:Y:S01]  /*c450*/  FFMA R12, R11, R12, 0.042200751602649688721 ;  /* 0x3d2cdab20b0c7423 */ /* 0x000fe2000000000c */
[----:B------:R-:W-:Y:S01]  /*c460*/  FSETP.NEU.AND P1, PT, R7, RZ, PT ;  /* 0x000000ff0700720b */ /* 0x000fe20003f2d000 */
[----:B------:R-:W-:Y:S01]  /*c470*/  IMAD.MOV.U32 R7, RZ, RZ, 0x4016cbe4 ;  /* 0x4016cbe4ff077424 */ /* 0x000fe200078e00ff */
        /* <DEDUP_REMOVED lines=13> */
[----:B------:R-:W-:Y:S02]  /*c550*/  FSEL R11, R11, -R11, P2 ;  /* 0x8000000b0b0b7208 */ /* 0x000fe40001000000 */
[----:B------:R-:W-:-:S03]  /*c560*/  I2FP.F32.S32 R0, R4 ;  /* 0x0000000400007245 */ /* 0x000fc60000201400 */
[----:B------:R-:W-:Y:S01]  /*c570*/  @!P0 FFMA R15, R12, 1.6832555532455444336, R11 ;  /* 0x3fd774eb0c0f8823 */ /* 0x000fe2000000000b */
        /* <DEDUP_REMOVED lines=19> */
.L_x_165:
        /* <DEDUP_REMOVED lines=30> */
[----:B------:R-:W-:Y:S02]  /*c890*/  LOP3.LUT R0, R4, R13, RZ, 0x3c, !PT ;  /* 0x0000000d04007212 */ /* 0x000fe400078e3cff */
[C---:B------:R-:W-:Y:S02]  /*c8a0*/  LOP3.LUT R14, R6.reuse, R7, RZ, 0x3c, !PT ;  /* 0x00000007060e7212 */ /* 0x040fe400078e3cff */
[----:B------:R-:W-:Y:S02]  /*c8b0*/  LOP3.LUT R15, R6, R4, RZ, 0x3c, !PT ;  /* 0x00000004060f7212 */ /* 0x000fe400078e3cff */
[----:B------:R-:W-:Y:S02]  /*c8c0*/  LEA.HI R4, R4, R17, RZ, 0x1 ;  /* 0x0000001104047211 */ /* 0x000fe400078f08ff */
[----:B------:R-:W-:Y:S02]  /*c8d0*/  ISETP.GE.AND P1, PT, R0, RZ, PT ;  /* 0x000000ff0000720c */ /* 0x000fe40003f26270 */
[----:B------:R-:W1:Y:S01]  /*c8e0*/  I2F.F64.S64 R14, R14 ;  /* 0x0000000e000e7312 */ /* 0x000e620000301c00 */
[----:B------:R-:W-:-:S04]  /*c8f0*/  IMAD.MOV R0, RZ, RZ, -R4 ;  /* 0x000000ffff007224 */ /* 0x000fc800078e0a04 */
[----:B------:R-:W-:Y:S01]  /*c900*/  @!P0 IMAD.MOV.U32 R4, RZ, RZ, R0 ;  /* 0x000000ffff048224 */ /* 0x000fe200078e0000 */
[----:B-1----:R-:W-:-:S10]  /*c910*/  DMUL R6, R14, UR6 ;  /* 0x000000060e067c28 */ /* 0x002fd40008000000 */
[----:B------:R-:W1:Y:S02]  /*c920*/  F2F.F32.F64 R6, R6 ;  /* 0x0000000600067310 */ /* 0x000e640000301000 */
[----:B-1----:R-:W-:Y:S01]  /*c930*/  FSEL R0, -R6, R6, !P1 ;  /* 0x0000000606007208 */ /* 0x002fe20004800100 */
[----:B0-----:R-:W-:Y:S06]  /*c940*/  BRA `(.L_x_163) ;  /* 0x0000000000087947 */ /* 0x001fec0003800000 */
.L_x_164:
[----:B------:R-:W-:Y:S01]  /*c950*/  FMUL R0, RZ, R13 ;  /* 0x0000000dff007220 */ /* 0x000fe20000400000 */
[----:B------:R-:W-:-:S07]  /*c960*/  IMAD.MOV.U32 R4, RZ, RZ, RZ ;  /* 0x000000ffff047224 */ /* 0x000fce00078e00ff */
.L_x_163:
[----:B------:R-:W-:Y:S05]  /*c970*/  BSYNC.RECONVERGENT B0 ;  /* 0x0000000000007941 */ /* 0x000fea0003800200 */
.L_x_162:
        /* <DEDUP_REMOVED lines=24> */
[----:B------:R-:W-:Y:S01]  /*cb00*/  MOV R0, RZ ;  /* 0x000000ff00007202 */ /* 0x000fe20000000f00 */
[----:B------:R-:W-:Y:S01]  /*cb10*/  IMAD.MOV.U32 R12, RZ, RZ, RZ ;  /* 0x000000ffff0c7224 */ /* 0x000fe200078e00ff */
[----:B------:R-:W-:Y:S02]  /*cb20*/  UMOV UR5, URZ ;  /* 0x000000ff00057c82 */ /* 0x000fe40008000000 */
[----:B------:R-:W-:-:S07]  /*cb30*/  LOP3.LUT R19, R4, 0x80000000, RZ, 0xfc, !PT ;  /* 0x8000000004137812 */ /* 0x000fce00078efcff */
.L_x_169:
        /* <DEDUP_REMOVED lines=42> */
.L_x_168:
[----:B------:R-:W-:Y:S01]  /*cde0*/  FMUL R11, RZ, R13 ;  /* 0x0000000dff0b7220 */ /* 0x000fe20000400000 */
[----:B------:R-:W-:-:S07]  /*cdf0*/  IMAD.MOV.U32 R19, RZ, RZ, RZ ;  /* 0x000000ffff137224 */ /* 0x000fce00078e00ff */
.L_x_167:
[----:B------:R-:W-:Y:S05]  /*ce00*/  BSYNC.RECONVERGENT B0 ;  /* 0x0000000000007941 */ /* 0x000fea0003800200 */
.L_x_166:
        /* <DEDUP_REMOVED lines=30> */
.L_x_171:
[----:B------:R-:W-:Y:S05]  /*cff0*/  BSYNC.RECONVERGENT B2 ;  /* 0x0000000000027941 */ /* 0x000fea0003800200 */
.L_x_170:
[----:B------:R-:W-:Y:S02]  /*d000*/  IMAD.MOV.U32 R12, RZ, RZ, 0x3b33710b ;  /* 0x3b33710bff0c7424 */ /* 0x000fe400078e00ff */
[----:B------:R-:W-:Y:S01]  /*d010*/  FMUL R11, R0, R0 ;  /* 0x00000000000b7220 */ /* 0x000fe20000400000 */
[C---:B------:R-:W-:Y:S01]  /*d020*/  ISETP.GE.AND P0, PT, R6.reuse, RZ, PT ;  /* 0x000000ff0600720c */ /* 0x040fe20003f06270 */
[----:B------:R-:W-:Y:S01]  /*d030*/  BSSY.RECONVERGENT B0, `(.L_x_172) ;  /* 0x0000056000007945 */ /* 0x000fe20003800200 */
[----:B------:R-:W-:Y:S01]  /*d040*/  FSETP.NEU.AND P3, PT, |R6|, |R7|, PT ;  /* 0x400000070600720b */ /* 0x000fe20003f6d200 */
[----:B------:R-:W-:Y:S01]  /*d050*/  FFMA R12, R11, R12, -0.015681877732276916504 ;  /* 0xbc8077480b0c7423 */ /* 0x000fe2000000000c */
[----:B------:R-:W-:Y:S01]  /*d060*/  FSETP.NEU.AND P1, PT, R4, RZ, PT ;  /* 0x000000ff0400720b */ /* 0x000fe20003f2d000 */
[----:B------:R-:W-:Y:S02]  /*d070*/  IMAD.MOV.U32 R4, RZ, RZ, 0x4016cbe4 ;  /* 0x4016cbe4ff047424 */ /* 0x000fe400078e00ff */
[----:B------:R-:W-:Y:S01]  /*d080*/  FADD R6, |R7|, |R6| ;  /* 0x4000000607067221 */ /* 0x000fe20000000200 */
        /* <DEDUP_REMOVED lines=36> */
.L_x_175:
        /* <DEDUP_REMOVED lines=42> */
.L_x_174:
[----:B------:R-:W-:Y:S01]  /*d570*/  FMUL R4, RZ, R7 ;  /* 0x00000007ff047220 */ /* 0x000fe20000400000 */
[----:B------:R-:W-:-:S07]  /*d580*/  IMAD.MOV.U32 R0, RZ, RZ, RZ ;  /* 0x000000ffff007224 */ /* 0x000fce00078e00ff */
.L_x_173:
[----:B------:R-:W-:Y:S05]  /*d590*/  BSYNC.RECONVERGENT B0 ;  /* 0x0000000000007941 */ /* 0x000fea0003800200 */
.L_x_172:
        /* <DEDUP_REMOVED lines=32> */
.L_x_177:
[----:B------:R-:W-:Y:S05]  /*d7a0*/  BSYNC.RECONVERGENT B2 ;  /* 0x0000000000027941 */ /* 0x000fea0003800200 */
.L_x_176:
[----:B------:R-:W-:Y:S01]  /*d7b0*/  UIADD3 UR4, UPT, UPT, UR4, 0x7, URZ ;  /* 0x0000000704047890 */ /* 0x000fe2000fffe0ff */
[----:B------:R0:W-:Y:S01]  /*d7c0*/  STG.E desc[UR8][R2.64+0x18], R0 ;  /* 0x0000180002007986 */ /* 0x0001e2000c101908 */
[----:B------:R-:W-:-:S05]  /*d7d0*/  IMAD.IADD R4, R9, 0x1, -R8 ;  /* 0x0000000109047824 */ /* 0x000fca00078e0a08 */
[----:B------:R-:W-:-:S13]  /*d7e0*/  ISETP.NE.AND P0, PT, R4, UR4, PT ;  /* 0x0000000404007c0c */ /* 0x000fda000bf05270 */
[----:B0-----:R-:W-:Y:S05]  /*d7f0*/  @P0 BRA `(.L_x_178) ;  /* 0xffffff2800580947 */ /* 0x001fea000383ffff */
[----:B------:R-:W-:-:S07]  /*d800*/  IMAD.MOV.U32 R3, RZ, RZ, R4 ;  /* 0x000000ffff037224 */ /* 0x000fce00078e0004 */
.L_x_0:
[----:B------:R-:W-:-:S13]  /*d810*/  ISETP.NE.AND P0, PT, R9, 0x7, PT ;  /* 0x000000070900780c */ /* 0x000fda0003f05270 */
[----:B------:R-:W-:Y:S05]  /*d820*/  @!P0 EXIT ;  /* 0x000000000000894d */ /* 0x000fea0003800000 */
[----:B------:R-:W-:-:S05]  /*d830*/  UMOV UR4, URZ ;  /* 0x000000ff00047c82 */ /* 0x000fca0008000000 */
.L_x_205:
[----:B0-----:R-:W0:Y:S01]  /*d840*/  LDC.64 R6, c[0x0][0x380] ;  /* 0x0000e000ff067b82 */ /* 0x001e220000000a00 */
[----:B------:R-:W1:Y:S07]  /*d850*/  LDCU UR5, c[0x0][0x39c] ;  /* 0x00007380ff0577ac */ /* 0x000e6e0008000800 */
[----:B------:R-:W2:Y:S01]  /*d860*/  LDC.64 R12, c[0x0][0x388] ;  /* 0x0000e200ff0c7b82 */ /* 0x000ea20000000a00 */
[----:B-1----:R-:W-:-:S04]  /*d870*/  IMAD R4, R10, UR5, R3 ;  /* 0x000000050a047c24 */ /* 0x002fc8000f8e0203 */
[----:B0-----:R-:W-:-:S06]  /*d880*/  IMAD.WIDE R6, R4, 0x4, R6 ;  /* 0x0000000404067825 */ /* 0x001fcc00078e0206 */
[----:B------:R-:W3:Y:S01]  /*d890*/  LDG.E.CONSTANT R6, desc[UR8][R6.64] ;  /* 0x0000000806067981 */ /* 0x000ee2000c1e9900 */
[----:B--2---:R-:W-:-:S05]  /*d8a0*/  IMAD.WIDE R12, R4, 0x4, R12 ;  /* 0x00000004040c7825 */ /* 0x004fca00078e020c */
[----:B------:R0:W5:Y:S01]  /*d8b0*/  LDG.E.CONSTANT R2, desc[UR8][R12.64] ;  /* 0x000000080c027981 */ /* 0x000162000c1e9900 */
[----:B------:R-:W-:Y:S01]  /*d8c0*/  UIADD3 UR4, UPT, UPT, UR4, 0x1, URZ ;  /* 0x0000000104047890 */ /* 0x000fe2000fffe0ff */
[----:B------:R-:W-:Y:S05]  /*d8d0*/  BSSY.RECONVERGENT B0, `(.L_x_179) ;  /* 0x0000045000007945 */ /* 0x000fea0003800200 */
[----:B------:R-:W-:Y:S01]  /*d8e0*/  ISETP.NE.AND P5, PT, R8, UR4, PT ;  /* 0x0000000408007c0c */ /* 0x000fe2000bfa5270 */
        /* <DEDUP_REMOVED lines=13> */
[----:B------:R-:W-:Y:S01]  /*d9c0*/  IMAD.SHL.U32 R5, R9, 0x100, RZ ;  /* 0x0000010009057824 */ /* 0x000fe200078e00ff */
[----:B------:R-:W0:Y:S01]  /*d9d0*/  LDCU.64 UR10, c[0x4][URZ] ;  /* 0x01000000ff0a77ac */ /* 0x000e220008000a00 */
[----:B------:R-:W-:Y:S02]  /*d9e0*/  IMAD.MOV.U32 R12, RZ, RZ, RZ ;  /* 0x000000ffff0c7224 */ /* 0x000fe400078e00ff */
[----:B------:R-:W-:Y:S01]  /*d9f0*/  IMAD.MOV.U32 R0, RZ, RZ, R1 ;  /* 0x000000ffff007224 */ /* 0x000fe200078e0001 */
[----:B------:R-:W-:Y:S01]  /*da00*/  LOP3.LUT R11, R5, 0x80000000, RZ, 0xfc, !PT ;  /* 0x80000000050b7812 */ /* 0x000fe200078efcff */
[----:B------:R-:W-:Y:S01]  /*da10*/  UMOV UR6, URZ ;  /* 0x000000ff00067c82 */ /* 0x000fe20008000000 */
[----:B------:R-:W-:-:S05]  /*da20*/  UMOV UR5, URZ ;  /* 0x000000ff00057c82 */ /* 0x000fca0008000000 */
.L_x_182:
[----:B0-----:R-:W-:Y:S02]  /*da30*/  IMAD.U32 R14, RZ, RZ, UR10 ;  /* 0x0000000aff0e7e24 */ /* 0x001fe4000f8e00ff */
[----:B------:R-:W-:-:S05]  /*da40*/  IMAD.U32 R15, RZ, RZ, UR11 ;  /* 0x0000000bff0f7e24 */ /* 0x000fca000f8e00ff */
[----:B------:R-:W2:Y:S01]  /*da50*/  LDG.E.CONSTANT R6, desc[UR8][R14.64] ;  /* 0x000000080e067981 */ /* 0x000ea2000c1e9900 */
[----:B------:R-:W-:Y:S02]  /*da60*/  UIADD3 UR10, UP0, UPT, UR10, 0x4, URZ ;  /* 0x000000040a0a7890 */ /* 0x000fe4000ff1e0ff */
[----:B------:R-:W-:Y:S02]  /*da70*/  UIADD3 UR5, UPT, UPT, UR5, 0x1, URZ ;  /* 0x0000000105057890 */ /* 0x000fe4000fffe0ff */
[----:B------:R-:W-:Y:S02]  /*da80*/  UIADD3.X UR11, UPT, UPT, URZ, UR11, URZ, UP0, !UPT ;  /* 0x0000000bff0b7290 */ /* 0x000fe400087fe4ff */
[----:B------:R-:W-:Y:S01]  /*da90*/  UISETP.NE.AND UP0, UPT, UR5, 0x6, UPT ;  /* 0x000000060500788c */ /* 0x000fe2000bf05270 */
[----:B--2---:R-:W-:-:S03]  /*daa0*/  IMAD.WIDE.U32 R6, R6, R11, RZ ;  /* 0x0000000b06067225 */ /* 0x004fc600078e00ff */
[----:B------:R-:W-:-:S04]  /*dab0*/  IADD3 R5, P0, PT, R6, R12, RZ ;  /* 0x0000000c06057210 */ /* 0x000fc80007f1e0ff */
[----:B------:R-:W-:Y:S01]  /*dac0*/  IADD3.X R12, PT, PT, R7, UR6, RZ, P0, !PT ;  /* 0x00000006070c7c10 */ /* 0x000fe200087fe4ff */
[----:B------:R0:W-:Y:S02]  /*dad0*/  STL [R0], R5 ;  /* 0x0000000500007387 */ /* 0x0001e40000100800 */
[----:B0-----:R-:W-:Y:S01]  /*dae0*/  VIADD R0, R0, 0x4 ;  /* 0x0000000400007836 */ /* 0x001fe20000000000 */
[----:B------:R-:W-:Y:S06]  /*daf0*/  BRA.U UP0, `(.L_x_182) ;  /* 0xfffffffd00cc7547 */ /* 0x000fec000b83ffff */
        /* <DEDUP_REMOVED lines=18> */
[----:B------:R-:W-:-:S04]  /*dc20*/  SHF.R.S32.HI R7, RZ, 0x1f, R6 ;  /* 0x0000001fff077819 */ /* 0x000fc80000011406 */
[C---:B------:R-:W-:Y:S02]  /*dc30*/  LOP3.LUT R14, R7.reuse, R5, RZ, 0x3c, !PT ;  /* 0x00000005070e7212 */ /* 0x040fe400078e3cff */
[----:B------:R-:W-:Y:S02]  /*dc40*/  LOP3.LUT R15, R7, R6, RZ, 0x3c, !PT ;  /* 0x00000006070f7212 */ /* 0x000fe400078e3cff */
[----:B------:R-:W-:Y:S02]  /*dc50*/  SHF.R.U32.HI R5, RZ, 0x1e, R0 ;  /* 0x0000001eff057819 */ /* 0x000fe40000011600 */
[C---:B------:R-:W-:Y:S02]  /*dc60*/  LOP3.LUT R7, R6.reuse, R9, RZ, 0x3c, !PT ;  /* 0x0000000906077212 */ /* 0x040fe400078e3cff */
[----:B------:R-:W0:Y:S01]  /*dc70*/  I2F.F64.S64 R14, R14 ;  /* 0x0000000e000e7312 */ /* 0x000e220000301c00 */
[----:B------:R-:W-:Y:S02]  /*dc80*/  LEA.HI R0, R6, R5, RZ, 0x1 ;  /* 0x0000000506007211 */ /* 0x000fe400078f08ff */
[----:B------:R-:W-:-:S03]  /*dc90*/  ISETP.GE.AND P1, PT, R7, RZ, PT ;  /* 0x000000ff0700720c */ /* 0x000fc60003f26270 */
[----:B------:R-:W-:-:S04]  /*dca0*/  IMAD.MOV R5, RZ, RZ, -R0 ;  /* 0x000000ffff057224 */ /* 0x000fc800078e0a00 */
[----:B------:R-:W-:Y:S01]  /*dcb0*/  @!P0 IMAD.MOV.U32 R0, RZ, RZ, R5 ;  /* 0x000000ffff008224 */ /* 0x000fe200078e0005 */
[----:B0-----:R-:W-:-:S10]  /*dcc0*/  DMUL R12, R14, UR6 ;  /* 0x000000060e0c7c28 */ /* 0x001fd40008000000 */
[----:B------:R-:W0:Y:S02]  /*dcd0*/  F2F.F32.F64 R12, R12 ;  /* 0x0000000c000c7310 */ /* 0x000e240000301000 */
[----:B0-----:R-:W-:Y:S01]  /*dce0*/  FSEL R5, -R12, R12, !P1 ;  /* 0x0000000c0c057208 */ /* 0x001fe20004800100 */
[----:B------:R-:W-:Y:S06]  /*dcf0*/  BRA `(.L_x_180) ;  /* 0x0000000000087947 */ /* 0x000fec0003800000 */
.L_x_181:
[----:B------:R-:W-:Y:S01]  /*dd00*/  FMUL R5, RZ, R9 ;  /* 0x00000009ff057220 */ /* 0x000fe20000400000 */
[----:B------:R-:W-:-:S07]  /*dd10*/  MOV R0, RZ ;  /* 0x000000ff00007202 */ /* 0x000fce0000000f00 */
.L_x_180:
[----:B------:R-:W-:Y:S05]  /*dd20*/  BSYNC.RECONVERGENT B0 ;  /* 0x0000000000007941 */ /* 0x000fea0003800200 */
.L_x_179:
        /* <DEDUP_REMOVED lines=13> */
[----:B------:R-:W-:Y:S01]  /*de00*/  FFMA R12, R7, R12, R14 ;  /* 0x0000000c070c7223 */ /* 0x000fe2000000000e */
        /* <DEDUP_REMOVED lines=14> */
.L_x_186:
        /* <DEDUP_REMOVED lines=42> */
.L_x_185:
[----:B------:R-:W-:Y:S01]  /*e190*/  FMUL R16, RZ, R9 ;  /* 0x00000009ff107220 */ /* 0x000fe20000400000 */
[----:B------:R-:W-:-:S07]  /*e1a0*/  IMAD.MOV.U32 R18, RZ, RZ, RZ ;  /* 0x000000ffff127224 */ /* 0x000fce00078e00ff */
.L_x_184:
[----:B------:R-:W-:Y:S05]  /*e1b0*/  BSYNC.RECONVERGENT B0 ;  /* 0x0000000000007941 */ /* 0x000fea0003800200 */
.L_x_183:
        /* <DEDUP_REMOVED lines=30> */
.L_x_188:
[----:B------:R-:W-:Y:S05]  /*e3a0*/  BSYNC.RECONVERGENT B2 ;  /* 0x0000000000027941 */ /* 0x000fea0003800200 */
.L_x_187:
[----:B------:R-:W-:Y:S02]  /*e3b0*/  IMAD.MOV.U32 R12, RZ, RZ, 0x3b33710b ;  /* 0x3b33710bff0c7424 */ /* 0x000fe400078e00ff */
[----:B------:R-:W-:Y:S01]  /*e3c0*/  FMUL R11, R0, R0 ;  /* 0x00000000000b7220 */ /* 0x000fe20000400000 */
[----:B-----5:R-:W-:Y:S01]  /*e3d0*/  FMUL R9, R2, 3.141590118408203125 ;  /* 0x40490fd002097820 */ /* 0x020fe20000400000 */
[----:B------:R-:W-:Y:S01]  /*e3e0*/  ISETP.GE.AND P0, PT, R5, RZ, PT ;  /* 0x000000ff0500720c */ /* 0x000fe20003f06270 */
[----:B------:R-:W-:Y:S01]  /*e3f0*/  BSSY.RECONVERGENT B0, `(.L_x_189) ;  /* 0x0000057000007945 */ /* 0x000fe20003800200 */
[----:B------:R-:W-:Y:S01]  /*e400*/  FFMA R12, R11, R12, -0.015681877732276916504 ;  /* 0xbc8077480b0c7423 */ /* 0x000fe2000000000c */
[----:B------:R-:W-:Y:S01]  /*e410*/  FMUL R14, R9, 0.63661974668502807617 ;  /* 0x3f22f983090e7820 */ /* 0x000fe20000400000 */
[----:B------:R-:W-:Y:S02]  /*e420*/  FSETP.NEU.AND P3, PT, |R5|, |R6|, PT ;  /* 0x400000060500720b */ /* 0x000fe40003f6d200 */
[----:B------:R-:W-:Y:S01]  /*e430*/  FFMA R12, R11, R12, 0.042200751602649688721 ;  /* 0x3d2cdab20b0c7423 */ /* 0x000fe2000000000c */
[----:B------:R-:W-:-:S03]  /*e440*/  FSETP.NEU.AND P1, PT, R7, RZ, PT ;  /* 0x000000ff0700720b */ /* 0x000fc60003f2d000 */
[----:B------:R-:W-:-:S04]  /*e450*/  FFMA R12, R11, R12, -0.074792981147766113281 ;  /* 0xbd992d100b0c7423 */ /* 0x000fc8000000000c */
[----:B------:R-:W-:-:S04]  /*e460*/  FFMA R12, R11, R12, 0.10640415549278259277 ;  /* 0x3dd9ea6c0b0c7423 */ /* 0x000fc8000000000c */
[----:B------:R-:W-:-:S04]  /*e470*/  FFMA R12, R11, R12, -0.14207722246646881104 ;  /* 0xbe117cb10b0c7423 */ /* 0x000fc8000000000c */
[----:B------:R-:W-:-:S04]  /*e480*/  FFMA R12, R11, R12, 0.19993925094604492188 ;  /* 0x3e4cbce00b0c7423 */ /* 0x000fc8000000000c */
[----:B------:R-:W-:-:S04]  /*e490*/  FFMA R12, R11, R12, -0.33333197236061096191 ;  /* 0xbeaaaa7d0b0c7423 */ /* 0x000fc8000000000c */
[----:B------:R-:W-:Y:S01]  /*e4a0*/  FMUL R11, R11, R12 ;  /* 0x0000000c0b0b7220 */ /* 0x000fe20000400000 */
[----:B------:R-:W-:-:S03]  /*e4b0*/  IMAD.MOV.U32 R12, RZ, RZ, 0x3f6ee581 ;  /* 0x3f6ee581ff0c7424 */ /* 0x000fc600078e00ff */
[----:B------:R-:W-:Y:S02]  /*e4c0*/  FFMA R11, R11, R0, R0 ;  /* 0x000000000b0b7223 */ /* 0x000fe40000000000 */
[----:B------:R-:W0:Y:S02]  /*e4d0*/  F2I.NTZ R0, R14 ;  /* 0x0000000e00007305 */ /* 0x000e240000203100 */
[C---:B------:R-:W-:Y:S01]  /*e4e0*/  FFMA R2, R12.reuse, 1.6832555532455444336, -R11 ;  /* 0x3fd774eb0c027823 */ /* 0x040fe2000000080b */
[----:B------:R-:W-:-:S04]  /*e4f0*/  FSEL R12, R12, 1.8663789033889770508, P2 ;  /* 0x3feee5810c0c7808 */ /* 0x000fc80001000000 */
[-C--:B------:R-:W-:Y:S01]  /*e500*/  FSEL R13, R2, R11.reuse, P2 ;  /* 0x0000000b020d7208 */ /* 0x080fe20001000000 */
[----:B------:R-:W-:Y:S01]  /*e510*/  IMAD.MOV.U32 R2, RZ, RZ, 0x4016cbe4 ;  /* 0x4016cbe4ff027424 */ /* 0x000fe200078e00ff */
[----:B------:R-:W-:-:S05]  /*e520*/  FSEL R11, R11, -R11, P2 ;  /* 0x8000000b0b0b7208 */ /* 0x000fca0001000000 */
[----:B------:R-:W-:Y:S01]  /*e530*/  @!P0 FFMA R13, R12, 1.6832555532455444336, R11 ;  /* 0x3fd774eb0c0d8823 */ /* 0x000fe2000000000b */
[----:B0-----:R-:W-:Y:S01]  /*e540*/  I2FP.F32.S32 R16, R0 ;  /* 0x0000000000107245 */ /* 0x001fe20000201400 */
[----:B------:R-:W-:Y:S01]  /*e550*/  IMAD.MOV.U32 R18, RZ, RZ, R0 ;  /* 0x000000ffff127224 */ /* 0x000fe200078e0000 */
[----:B------:R-:W-:Y:S01]  /*e560*/  @!P3 FSEL R13, R2, 0.78539818525314331055, !P0 ;  /* 0x3f490fdb020db808 */ /* 0x000fe20004000000 */
[----:B------:R-:W-:Y:S01]  /*e570*/  FADD R2, |R6|, |R5| ;  /* 0x4000000506027221 */ /* 0x000fe20000000200 */
[----:B------:R-:W-:Y:S01]  /*e580*/  @!P1 FSEL R13, RZ, 3.1415927410125732422, P0 ;  /* 0x40490fdbff0d9808 */ /* 0x000fe20000000000 */
[----:B------:R-:W-:Y:S01]  /*e590*/  FFMA R5, R16, -1.5707962512969970703, R9 ;  /* 0xbfc90fda10057823 */ /* 0x000fe20000000009 */
        /* <DEDUP_REMOVED lines=16> */
.L_x_192:
        /* <DEDUP_REMOVED lines=42> */
.L_x_191:
[----:B------:R-:W-:Y:S01]  /*e940*/  FMUL R5, RZ, R9 ;  /* 0x00000009ff057220 */ /* 0x000fe20000400000 */
[----:B------:R-:W-:-:S07]  /*e950*/  IMAD.MOV.U32 R0, RZ, RZ, RZ ;  /* 0x000000ffff007224 */ /* 0x000fce00078e00ff */
.L_x_190:
[----:B------:R-:W-:Y:S05]  /*e960*/  BSYNC.RECONVERGENT B0 ;  /* 0x0000000000007941 */ /* 0x000fea0003800200 */
.L_x_189:
        /* <DEDUP_REMOVED lines=28> */
.L_x_196:
        /* <DEDUP_REMOVED lines=30> */
[----:B------:R-:W-:Y:S02]  /*ed10*/  LEA.HI R18, R7, R0, RZ, 0x1 ;  /* 0x0000000007127211 */ /* 0x000fe400078f08ff */
[C---:B------:R-:W-:Y:S02]  /*ed20*/  LOP3.LUT R16, R12.reuse, R5, RZ, 0x3c, !PT ;  /* 0x000000050c107212 */ /* 0x040fe400078e3cff */
[----:B------:R-:W-:-:S02]  /*ed30*/  LOP3.LUT R17, R12, R7, RZ, 0x3c, !PT ;  /* 0x000000070c117212 */ /* 0x000fc400078e3cff */
[----:B------:R-:W-:Y:S02]  /*ed40*/  LOP3.LUT R9, R7, R9, RZ, 0x3c, !PT ;  /* 0x0000000907097212 */ /* 0x000fe400078e3cff */
[----:B------:R-:W-:Y:S02]  /*ed50*/  IADD3 R0, PT, PT, -R18, RZ, RZ ;  /* 0x000000ff12007210 */ /* 0x000fe40007ffe1ff */
[----:B------:R-:W1:Y:S01]  /*ed60*/  I2F.F64.S64 R16, R16 ;  /* 0x0000001000107312 */ /* 0x000e620000301c00 */
[----:B------:R-:W-:Y:S02]  /*ed70*/  ISETP.GE.AND P0, PT, R9, RZ, PT ;  /* 0x000000ff0900720c */ /* 0x000fe40003f06270 */
[----:B------:R-:W-:Y:S01]  /*ed80*/  @!P1 IMAD.MOV.U32 R18, RZ, RZ, R0 ;  /* 0x000000ffff129224 */ /* 0x000fe200078e0000 */
[----:B-1----:R-:W-:-:S10]  /*ed90*/  DMUL R20, R16, UR6 ;  /* 0x0000000610147c28 */ /* 0x002fd40008000000 */
[----:B------:R-:W1:Y:S02]  /*eda0*/  F2F.F32.F64 R20, R20 ;  /* 0x0000001400147310 */ /* 0x000e640000301000 */
[----:B-1----:R-:W-:Y:S01]  /*edb0*/  FSEL R16, -R20, R20, !P0 ;  /* 0x0000001414107208 */ /* 0x002fe20004000100 */
[----:B0-----:R-:W-:Y:S06]  /*edc0*/  BRA `(.L_x_194) ;  /* 0x0000000000087947 */ /* 0x001fec0003800000 */
.L_x_195:
[----:B------:R-:W-:Y:S01]  /*edd0*/  FMUL R16, RZ, R9 ;  /* 0x00000009ff107220 */ /* 0x000fe20000400000 */
[----:B------:R-:W-:-:S07]  /*ede0*/  IMAD.MOV.U32 R18, RZ, RZ, RZ ;  /* 0x000000ffff127224 */ /* 0x000fce00078e00ff */
.L_x_194:
[----:B------:R-:W-:Y:S05]  /*edf0*/  BSYNC.RECONVERGENT B0 ;  /* 0x0000000000007941 */ /* 0x000fea0003800200 */
.L_x_193:
        /* <DEDUP_REMOVED lines=30> */
.L_x_198:
[----:B------:R-:W-:Y:S05]  /*efe0*/  BSYNC.RECONVERGENT B2 ;  /* 0x0000000000027941 */ /* 0x000fea0003800200 */
.L_x_197:
        /* <DEDUP_REMOVED lines=17> */
[C---:B------:R-:W-:Y:S02]  /*f100*/  FSEL R11, R12.reuse, 1.8663789033889770508, P2 ;  /* 0x3feee5810c0b7808 */ /* 0x040fe40001000000 */
[----:B------:R-:W-:-:S05]  /*f110*/  FFMA R0, R12, 1.6832555532455444336, -R9 ;  /* 0x3fd774eb0c007823 */ /* 0x000fca0000000809 */
        /* <DEDUP_REMOVED lines=26> */
.L_x_202:
        /* <DEDUP_REMOVED lines=42> */
.L_x_201:
[----:B------:R-:W-:Y:S01]  /*f560*/  FMUL R2, RZ, R7 ;  /* 0x00000007ff027220 */ /* 0x000fe20000400000 */
[----:B------:R-:W-:-:S07]  /*f570*/  IMAD.MOV.U32 R0, RZ, RZ, RZ ;  /* 0x000000ffff007224 */ /* 0x000fce00078e00ff */
.L_x_200:
[----:B------:R-:W-:Y:S05]  /*f580*/  BSYNC.RECONVERGENT B0 ;  /* 0x0000000000007941 */ /* 0x000fea0003800200 */
.L_x_199:
        /* <DEDUP_REMOVED lines=32> */
.L_x_204:
[----:B------:R-:W-:Y:S05]  /*f790*/  BSYNC.RECONVERGENT B2 ;  /* 0x0000000000027941 */ /* 0x000fea0003800200 */
.L_x_203:
[----:B------:R-:W0:Y:S01]  /*f7a0*/  LDC.64 R6, c[0x0][0x390] ;  /* 0x0000e400ff067b82 */ /* 0x000e220000000a00 */
[----:B------:R-:W-:Y:S02]  /*f7b0*/  VIADD R3, R3, 0x1 ;  /* 0x0000000103037836 */ /* 0x000fe40000000000 */
[----:B0-----:R-:W-:-:S05]  /*f7c0*/  IMAD.WIDE R4, R4, 0x4, R6 ;  /* 0x0000000404047825 */ /* 0x001fca00078e0206 */
[----:B------:R0:W-:Y:S01]  /*f7d0*/  STG.E desc[UR8][R4.64], R0 ;  /* 0x0000000004007986 */ /* 0x0001e2000c101908 */
[----:B------:R-:W-:Y:S05]  /*f7e0*/  @P5 BRA `(.L_x_205) ;  /* 0xffffffe000145947 */ /* 0x000fea000383ffff */
[----:B------:R-:W-:Y:S05]  /*f7f0*/  EXIT ;  /* 0x000000000000794d */ /* 0x000fea0003800000 */
        .weak           $__internal_0_$__cuda_sm3x_div_rn_noftz_f32_slowpath
        .type           $__internal_0_$__cuda_sm3x_div_rn_noftz_f32_slowpath,@function
        .size           $__internal_0_$__cuda_sm3x_div_rn_noftz_f32_slowpath,(.L_x_262 - $__internal_0_$__cuda_sm3x_div_rn_noftz_f32_slowpath)
$__internal_0_$__cuda_sm3x_div_rn_noftz_f32_slowpath:
[----:B------:R-:W-:Y:S01]  /*f800*/  SHF.R.U32.HI R11, RZ, 0x17, R16 ;  /* 0x00000017ff0b7819 */ /* 0x000fe20000011610 */
[----:B------:R-:W-:Y:S01]  /*f810*/  BSSY.RECONVERGENT B0, `(.L_x_206) ;  /* 0x0000062000007945 */ /* 0x000fe20003800200 */
[----:B------:R-:W-:Y:S02]  /*f820*/  SHF.R.U32.HI R14, RZ, 0x17, R17 ;  /* 0x00000017ff0e7819 */ /* 0x000fe40000011611 */
[----:B------:R-:W-:Y:S02]  /*f830*/  LOP3.LUT R11, R11, 0xff, RZ, 0xc0, !PT ;  /* 0x000000ff0b0b7812 */ /* 0x000fe400078ec0ff */
[----:B------:R-:W-:-:S03]  /*f840*/  LOP3.LUT R14, R14, 0xff, RZ, 0xc0, !PT ;  /* 0x000000ff0e0e7812 */ /* 0x000fc600078ec0ff */
[----:B------:R-:W-:Y:S02]  /*f850*/  VIADD R0, R11, 0xffffffff ;  /* 0xffffffff0b007836 */ /* 0x000fe40000000000 */
[----:B------:R-:W-:-:S03]  /*f860*/  VIADD R15, R14, 0xffffffff ;  /* 0xffffffff0e0f7836 */ /* 0x000fc60000000000 */
[----:B------:R-:W-:-:S04]  /*f870*/  ISETP.GT.U32.AND P0, PT, R0, 0xfd, PT ;  /* 0x000000fd0000780c */ /* 0x000fc80003f04070 */
[----:B------:R-:W-:-:S13]  /*f880*/  ISETP.GT.U32.OR P0, PT, R15, 0xfd, P0 ;  /* 0x000000fd0f00780c */ /* 0x000fda0000704470 */
[----:B------:R-:W-:Y:S01]  /*f890*/  @!P0 IMAD.MOV.U32 R13, RZ, RZ, RZ ;  /* 0x000000ffff0d8224 */ /* 0x000fe200078e00ff */
[----:B------:R-:W-:Y:S06]  /*f8a0*/  @!P0 BRA `(.L_x_207) ;  /* 0x00000000005c8947 */ /* 0x000fec0003800000 */
[----:B------:R-:W-:Y:S02]  /*f8b0*/  FSETP.GTU.FTZ.AND P1, PT, |R17|, +INF , PT ;  /* 0x7f8000001100780b */ /* 0x000fe40003f3c200 */
[----:B------:R-:W-:-:S04]  /*f8c0*/  FSETP.GTU.FTZ.AND P0, PT, |R16|, +INF , PT ;  /* 0x7f8000001000780b */ /* 0x000fc80003f1c200 */
[----:B------:R-:W-:-:S13]  /*f8d0*/  PLOP3.LUT P0, PT, P1, P0, PT, 0xf8, 0x8f ;  /* 0x00000000008f781c */ /* 0x000fda0000f01f70 */
[----:B------:R-:W-:Y:S05]  /*f8e0*/  @P0 BRA `(.L_x_208) ;  /* 0x00000004004c0947 */ /* 0x000fea0003800000 */
[----:B------:R-:W-:-:S13]  /*f8f0*/  LOP3.LUT P0, RZ, R16, 0x7fffffff, R17, 0xc8, !PT ;  /* 0x7fffffff10ff7812 */ /* 0x000fda000780c811 */
[----:B------:R-:W-:Y:S05]  /*f900*/  @!P0 BRA `(.L_x_209) ;  /* 0x00000004003c8947 */ /* 0x000fea0003800000 */
[C---:B------:R-:W-:Y:S02]  /*f910*/  FSETP.NEU.FTZ.AND P0, PT, |R17|.reuse, +INF , PT ;  /* 0x7f8000001100780b */ /* 0x040fe40003f1d200 */
[----:B------:R-:W-:Y:S02]  /*f920*/  FSETP.NEU.FTZ.AND P3, PT, |R16|, +INF , PT ;  /* 0x7f8000001000780b */ /* 0x000fe40003f7d200 */
[----:B------:R-:W-:-:S11]  /*f930*/  FSETP.NEU.FTZ.AND P4, PT, |R17|, +INF , PT ;  /* 0x7f8000001100780b */ /* 0x000fd60003f9d200 */
[----:B------:R-:W-:Y:S05]  /*f940*/  @!P3 BRA !P0, `(.L_x_209) ;  /* 0x00000004002cb947 */ /* 0x000fea0004000000 */
[----:B------:R-:W-:-:S04]  /*f950*/  LOP3.LUT P0, RZ, R17, 0x7fffffff, RZ, 0xc0, !PT ;  /* 0x7fffffff11ff7812 */ /* 0x000fc8000780c0ff */
[----:B------:R-:W-:-:S13]  /*f960*/  PLOP3.LUT P3, PT, P3, P0, PT, 0x2f, 0xf2 ;  /* 0x0000000000f2781c */ /* 0x000fda0001f60577 */
[----:B------:R-:W-:Y:S05]  /*f970*/  @P3 BRA `(.L_x_210) ;  /* 0x0000000400183947 */ /* 0x000fea0003800000 */
[----:B------:R-:W-:-:S04]  /*f980*/  LOP3.LUT P0, RZ, R16, 0x7fffffff, RZ, 0xc0, !PT ;  /* 0x7fffffff10ff7812 */ /* 0x000fc8000780c0ff */
[----:B------:R-:W-:-:S13]  /*f990*/  PLOP3.LUT P0, PT, P4, P0, PT, 0x2f, 0xf2 ;  /* 0x0000000000f2781c */ /* 0x000fda0002700577 */
[----:B------:R-:W-:Y:S05]  /*f9a0*/  @P0 BRA `(.L_x_211) ;  /* 0x0000000400000947 */ /* 0x000fea0003800000 */
[----:B------:R-:W-:Y:S02]  /*f9b0*/  ISETP.GE.AND P0, PT, R15, RZ, PT ;  /* 0x000000ff0f00720c */ /* 0x000fe40003f06270 */
[----:B------:R-:W-:-:S11]  /*f9c0*/  ISETP.GE.AND P1, PT, R0, RZ, PT ;  /* 0x000000ff0000720c */ /* 0x000fd60003f26270 */
[----:B------:R-:W-:Y:S02]  /*f9d0*/  @P0 IMAD.MOV.U32 R13, RZ, RZ, RZ ;  /* 0x000000ffff0d0224 */ /* 0x000fe400078e00ff */
[----:B------:R-:W-:Y:S01]  /*f9e0*/  @!P0 FFMA R17, R17, 1.84467440737095516160e+19, RZ ;  /* 0x5f80000011118823 */ /* 0x000fe200000000ff */
[----:B------:R-:W-:Y:S02]  /*f9f0*/  @!P0 IMAD.MOV.U32 R13, RZ, RZ, -0x40 ;  /* 0xffffffc0ff0d8424 */ /* 0x000fe400078e00ff */
[----:B------:R-:W-:Y:S02]  /*fa00*/  @!P1 FFMA R16, R16, 1.84467440737095516160e+19, RZ ;  /* 0x5f80000010109823 */ /* 0x000fe400000000ff */
[----:B------:R-:W-:-:S07]  /*fa10*/  @!P1 VIADD R13, R13, 0x40 ;  /* 0x000000400d0d9836 */ /* 0x000fce0000000000 */
.L_x_207:
[----:B------:R-:W-:Y:S01]  /*fa20*/  LEA R15, R11, 0xc0800000, 0x17 ;  /* 0xc08000000b0f7811 */ /* 0x000fe200078eb8ff */
[----:B------:R-:W-:Y:S01]  /*fa30*/  VIADD R14, R14, 0xffffff81 ;  /* 0xffffff810e0e7836 */ /* 0x000fe20000000000 */
[----:B------:R-:W-:Y:S03]  /*fa40*/  BSSY.RECONVERGENT B1, `(.L_x_212) ;  /* 0x0000035000017945 */ /* 0x000fe60003800200 */
[----:B------:R-:W-:Y:S02]  /*fa50*/  IMAD.IADD R24, R16, 0x1, -R15 ;  /* 0x0000000110187824 */ /* 0x000fe400078e0a0f */
[C---:B------:R-:W-:Y:S01]  /*fa60*/  IMAD R0, R14.reuse, -0x800000, R17 ;  /* 0xff8000000e007824 */ /* 0x040fe200078e0211 */
[----:B------:R-:W-:Y:S01]  /*fa70*/  IADD3 R14, PT, PT, R14, 0x7f, -R11 ;  /* 0x0000007f0e0e7810 */ /* 0x000fe20007ffe80b */
[----:B------:R-:W0:Y:S01]  /*fa80*/  MUFU.RCP R16, R24 ;  /* 0x0000001800107308 */ /* 0x000e220000001000 */
[----:B------:R-:W-:-:S03]  /*fa90*/  FADD.FTZ R15, -R24, -RZ ;  /* 0x800000ff180f7221 */ /* 0x000fc60000010100 */
[----:B------:R-:W-:Y:S02]  /*faa0*/  IMAD.IADD R13, R14, 0x1, R13 ;  /* 0x000000010e0d7824 */ /* 0x000fe400078e020d */
[----:B0-----:R-:W-:-:S04]  /*fab0*/  FFMA R19, R16, R15, 1 ;  /* 0x3f80000010137423 */ /* 0x001fc8000000000f */
[----:B------:R-:W-:-:S04]  /*fac0*/  FFMA R17, R16, R19, R16 ;  /* 0x0000001310117223 */ /* 0x000fc80000000010 */
[----:B------:R-:W-:-:S04]  /*fad0*/  FFMA R16, R0, R17, RZ ;  /* 0x0000001100107223 */ /* 0x000fc800000000ff */
[----:B------:R-:W-:-:S04]  /*fae0*/  FFMA R18, R15, R16, R0 ;  /* 0x000000100f127223 */ /* 0x000fc80000000000 */
[----:B------:R-:W-:-:S04]  /*faf0*/  FFMA R18, R17, R18, R16 ;  /* 0x0000001211127223 */ /* 0x000fc80000000010 */
[----:B------:R-:W-:-:S04]  /*fb00*/  FFMA R15, R15, R18, R0 ;  /* 0x000000120f0f7223 */ /* 0x000fc80000000000 */
[----:B------:R-:W-:-:S05]  /*fb10*/  FFMA R0, R17, R15, R18 ;  /* 0x0000000f11007223 */ /* 0x000fca0000000012 */
[----:B------:R-:W-:-:S04]  /*fb20*/  SHF.R.U32.HI R11, RZ, 0x17, R0 ;  /* 0x00000017ff0b7819 */ /* 0x000fc80000011600 */
[----:B------:R-:W-:-:S05]  /*fb30*/  LOP3.LUT R14, R11, 0xff, RZ, 0xc0, !PT ;  /* 0x000000ff0b0e7812 */ /* 0x000fca00078ec0ff */
[----:B------:R-:W-:-:S04]  /*fb40*/  IMAD.IADD R11, R14, 0x1, R13 ;  /* 0x000000010e0b7824 */ /* 0x000fc800078e020d */
[----:B------:R-:W-:-:S05]  /*fb50*/  VIADD R14, R11, 0xffffffff ;  /* 0xffffffff0b0e7836 */ /* 0x000fca0000000000 */
[----:B------:R-:W-:-:S13]  /*fb60*/  ISETP.GE.U32.AND P0, PT, R14, 0xfe, PT ;  /* 0x000000fe0e00780c */ /* 0x000fda0003f06070 */
[----:B------:R-:W-:Y:S05]  /*fb70*/  @!P0 BRA `(.L_x_213) ;  /* 0x0000000000808947 */ /* 0x000fea0003800000 */
[----:B------:R-:W-:-:S13]  /*fb80*/  ISETP.GT.AND P0, PT, R11, 0xfe, PT ;  /* 0x000000fe0b00780c */ /* 0x000fda0003f04270 */
[----:B------:R-:W-:Y:S05]  /*fb90*/  @P0 BRA `(.L_x_214) ;  /* 0x00000000006c0947 */ /* 0x000fea0003800000 */
[----:B------:R-:W-:-:S13]  /*fba0*/  ISETP.GE.AND P0, PT, R11, 0x1, PT ;  /* 0x000000010b00780c */ /* 0x000fda0003f06270 */
[----:B------:R-:W-:Y:S05]  /*fbb0*/  @P0 BRA `(.L_x_215) ;  /* 0x0000000000740947 */ /* 0x000fea0003800000 */
[----:B------:R-:W-:Y:S02]  /*fbc0*/  ISETP.GE.AND P0, PT, R11, -0x18, PT ;  /* 0xffffffe80b00780c */ /* 0x000fe40003f06270 */
[----:B------:R-:W-:-:S11]  /*fbd0*/  LOP3.LUT R0, R0, 0x80000000, RZ, 0xc0, !PT ;  /* 0x8000000000007812 */ /* 0x000fd600078ec0ff */
[----:B------:R-:W-:Y:S05]  /*fbe0*/  @!P0 BRA `(.L_x_215) ;  /* 0x0000000000688947 */ /* 0x000fea0003800000 */
[CCC-:B------:R-:W-:Y:S01]  /*fbf0*/  FFMA.RZ R13, R17.reuse, R15.reuse, R18.reuse ;  /* 0x0000000f110d7223 */ /* 0x1c0fe2000000c012 */
[CCC-:B------:R-:W-:Y:S01]  /*fc00*/  FFMA.RP R14, R17.reuse, R15.reuse, R18.reuse ;  /* 0x0000000f110e7223 */ /* 0x1c0fe20000008012 */
[----:B------:R-:W-:Y:S01]  /*fc10*/  FFMA.RM R17, R17, R15, R18 ;  /* 0x0000000f11117223 */ /* 0x000fe20000004012 */
[C---:B------:R-:W-:Y:S01]  /*fc20*/  VIADD R15, R11.reuse, 0x20 ;  /* 0x000000200b0f7836 */ /* 0x040fe20000000000 */
[----:B------:R-:W-:Y:S02]  /*fc30*/  ISETP.NE.AND P0, PT, R11, RZ, PT ;  /* 0x000000ff0b00720c */ /* 0x000fe40003f05270 */
[----:B------:R-:W-:Y:S02]  /*fc40*/  LOP3.LUT R13, R13, 0x7fffff, RZ, 0xc0, !PT ;  /* 0x007fffff0d0d7812 */ /* 0x000fe400078ec0ff */
[----:B------:R-:W-:Y:S01]  /*fc50*/  ISETP.NE.AND P1, PT, R11, RZ, PT ;  /* 0x000000ff0b00720c */ /* 0x000fe20003f25270 */
[----:B------:R-:W-:Y:S01]  /*fc60*/  IMAD.MOV R11, RZ, RZ, -R11 ;  /* 0x000000ffff0b7224 */ /* 0x000fe200078e0a0b */
[----:B------:R-:W-:-:S02]  /*fc70*/  LOP3.LUT R16, R13, 0x800000, RZ, 0xfc, !PT ;  /* 0x008000000d107812 */ /* 0x000fc400078efcff */
[----:B------:R-:W-:Y:S02]  /*fc80*/  FSETP.NEU.FTZ.AND P3, PT, R14, R17, PT ;  /* 0x000000110e00720b */ /* 0x000fe40003f7d000 */
[----:B------:R-:W-:Y:S02]  /*fc90*/  SHF.L.U32 R15, R16, R15, RZ ;  /* 0x0000000f100f7219 */ /* 0x000fe400000006ff */
[----:B------:R-:W-:Y:S02]  /*fca0*/  SEL R11, R11, RZ, P0 ;  /* 0x000000ff0b0b7207 */ /* 0x000fe40000000000 */
[----:B------:R-:W-:Y:S02]  /*fcb0*/  ISETP.NE.AND P0, PT, R15, RZ, P1 ;  /* 0x000000ff0f00720c */ /* 0x000fe40000f05270 */
[----:B------:R-:W-:Y:S02]  /*fcc0*/  SHF.R.U32.HI R16, RZ, R11, R16 ;  /* 0x0000000bff107219 */ /* 0x000fe40000011610 */
[----:B------:R-:W-:-:S02]  /*fcd0*/  PLOP3.LUT P0, PT, P3, P0, PT, 0xf8, 0x8f ;  /* 0x00000000008f781c */ /* 0x000fc40001f01f70 */
[----:B------:R-:W-:Y:S02]  /*fce0*/  SHF.R.U32.HI R13, RZ, 0x1, R16 ;  /* 0x00000001ff0d7819 */ /* 0x000fe40000011610 */
[----:B------:R-:W-:-:S04]  /*fcf0*/  SEL R14, RZ, 0x1, !P0 ;  /* 0x00000001ff0e7807 */ /* 0x000fc80004000000 */
[----:B------:R-:W-:-:S04]  /*fd00*/  LOP3.LUT R11, R14, 0x1, R13, 0xf8, !PT ;  /* 0x000000010e0b7812 */ /* 0x000fc800078ef80d */
[----:B------:R-:W-:-:S05]  /*fd10*/  LOP3.LUT R16, R11, R16, RZ, 0xc0, !PT ;  /* 0x000000100b107212 */ /* 0x000fca00078ec0ff */
[----:B------:R-:W-:-:S05]  /*fd20*/  IMAD.IADD R13, R13, 0x1, R16 ;  /* 0x000000010d0d7824 */ /* 0x000fca00078e0210 */
[----:B------:R-:W-:Y:S01]  /*fd30*/  LOP3.LUT R0, R13, R0, RZ, 0xfc, !PT ;  /* 0x000000000d007212 */ /* 0x000fe200078efcff */
[----:B------:R-:W-:Y:S06]  /*fd40*/  BRA `(.L_x_215) ;  /* 0x0000000000107947 */ /* 0x000fec0003800000 */
.L_x_214:
[----:B------:R-:W-:-:S04]  /*fd50*/  LOP3.LUT R0, R0, 0x80000000, RZ, 0xc0, !PT ;  /* 0x8000000000007812 */ /* 0x000fc800078ec0ff */
[----:B------:R-:W-:Y:S01]  /*fd60*/  LOP3.LUT R0, R0, 0x7f800000, RZ, 0xfc, !PT ;  /* 0x7f80000000007812 */ /* 0x000fe200078efcff */
[----:B------:R-:W-:Y:S06]  /*fd70*/  BRA `(.L_x_215) ;  /* 0x0000000000047947 */ /* 0x000fec0003800000 */
.L_x_213:
[----:B------:R-:W-:-:S07]  /*fd80*/  IMAD R0, R13, 0x800000, R0 ;  /* 0x008000000d007824 */ /* 0x000fce00078e0200 */
.L_x_215:
[----:B------:R-:W-:Y:S05]  /*fd90*/  BSYNC.RECONVERGENT B1 ;  /* 0x0000000000017941 */ /* 0x000fea0003800200 */
.L_x_212:
[----:B------:R-:W-:Y:S05]  /*fda0*/  BRA `(.L_x_216) ;  /* 0x0000000000207947 */ /* 0x000fea0003800000 */
.L_x_211:
[----:B------:R-:W-:-:S04]  /*fdb0*/  LOP3.LUT R16, R16, 0x80000000, R17, 0x48, !PT ;  /* 0x8000000010107812 */ /* 0x000fc800078e4811 */
[----:B------:R-:W-:Y:S01]  /*fdc0*/  LOP3.LUT R0, R16, 0x7f800000, RZ, 0xfc, !PT ;  /* 0x7f80000010007812 */ /* 0x000fe200078efcff */
[----:B------:R-:W-:Y:S06]  /*fdd0*/  BRA `(.L_x_216) ;  /* 0x0000000000147947 */ /* 0x000fec0003800000 */
.L_x_210:
[----:B------:R-:W-:Y:S01]  /*fde0*/  LOP3.LUT R0, R16, 0x80000000, R17, 0x48, !PT ;  /* 0x8000000010007812 */ /* 0x000fe200078e4811 */
[----:B------:R-:W-:Y:S06]  /*fdf0*/  BRA `(.L_x_216) ;  /* 0x00000000000c7947 */ /* 0x000fec0003800000 */
.L_x_209:
[----:B------:R-:W0:Y:S01]  /*fe00*/  MUFU.RSQ R0, -QNAN ;  /* 0xffc0000000007908 */ /* 0x000e220000001400 */
[----:B------:R-:W-:Y:S05]  /*fe10*/  BRA `(.L_x_216) ;  /* 0x0000000000047947 */ /* 0x000fea0003800000 */
.L_x_208:
[----:B------:R-:W-:-:S07]  /*fe20*/  FADD.FTZ R0, R17, R16 ;  /* 0x0000001011007221 */ /* 0x000fce0000010000 */
.L_x_216:
[----:B------:R-:W-:Y:S05]  /*fe30*/  BSYNC.RECONVERGENT B0 ;  /* 0x0000000000007941 */ /* 0x000fea0003800200 */
.L_x_206:
[----:B------:R-:W-:-:S04]  /*fe40*/  IMAD.MOV.U32 R13, RZ, RZ, 0x0 ;  /* 0x00000000ff0d7424 */ /* 0x000fc800078e00ff */
[----:B0-----:R-:W-:Y:S05]  /*fe50*/  RET.REL.NODEC R12 `(holographic_fold_7d) ;  /* 0xffffff000c687950 */ /* 0x001fea0003c3ffff */
.L_x_217:
[----:B------:R-:W-:-:S00]  /*fe60*/  BRA `(.L_x_217) ;  /* 0xfffffffc00fc7947 */ /* 0x000fc0000383ffff */
[----:B------:R-:W-:-:S00]  /*fe70*/  NOP ;  /* 0x0000000000007918 */ /* 0x000fc00000000000 */
        /* <DEDUP_REMOVED lines=8> */
.L_x_262:


//--------------------- .text.project_to_7d_manifold --------------------------
	.section	.text.project_to_7d_manifold,"ax",@progbits
	.align	128
        .global         project_to_7d_manifold
        .type           project_to_7d_manifold,@function
        .size           project_to_7d_manifold,(.L_x_264 - project_to_7d_manifold)
        .other          project_to_7d_manifold,@"STO_CUDA_ENTRY STV_DEFAULT"
project_to_7d_manifold:
.text.project_to_7d_manifold:
[----:B------:R-:W-:Y:S01]  /*0000*/  LDC R1, c[0x0][0x37c] ;  /* 0x0000df00ff017b82 */ /* 0x000fe20000000800 */
[----:B------:R-:W0:Y:S07]  /*0010*/  S2R R3, SR_TID.X ;  /* 0x0000000000037919 */ /* 0x000e2e0000002100 */
[----:B------:R-:W0:Y:S01]  /*0020*/  S2UR UR4, SR_CTAID.X ;  /* 0x00000000000479c3 */ /* 0x000e220000002500 */
[----:B------:R-:W1:Y:S07]  /*0030*/  LDCU UR5, c[0x0][0x390] ;  /* 0x00007200ff0577ac */ /* 0x000e6e0008000800 */
[----:B------:R-:W0:Y:S02]  /*0040*/  LDC R12, c[0x0][0x360] ;  /* 0x0000d800ff0c7b82 */ /* 0x000e240000000800 */
[----:B0-----:R-:W-:-:S05]  /*0050*/  IMAD R12, R12, UR4, R3 ;  /* 0x000000040c0c7c24 */ /* 0x001fca000f8e0203 */
[----:B-1----:R-:W-:-:S13]  /*0060*/  ISETP.GE.AND P0, PT, R12, UR5, PT ;  /* 0x000000050c007c0c */ /* 0x002fda000bf06270 */
[----:B------:R-:W-:Y:S05]  /*0070*/  @P0 EXIT ;  /* 0x000000000000094d */ /* 0x000fea0003800000 */
[----:B------:R-:W0:Y:S01]  /*0080*/  LDC R8, c[0x0][0x394] ;  /* 0x0000e500ff087b82 */ /* 0x000e220000000800 */
[----:B------:R-:W1:Y:S01]  /*0090*/  LDCU.64 UR4, c[0x0][0x358] ;  /* 0x00006b00ff0477ac */ /* 0x000e620008000a00 */
[----:B------:R-:W-:Y:S01]  /*00a0*/  HFMA2 R0, -RZ, RZ, 0.1927490234375, -17.859375 ;  /* 0x322bcc77ff007431 */ /* 0x000fe200000001ff */
[----:B0-----:R-:W-:-:S13]  /*00b0*/  ISETP.GE.AND P0, PT, R8, 0x1, PT ;  /* 0x000000010800780c */ /* 0x001fda0003f06270 */
[----:B-1----:R-:W-:Y:S05]  /*00c0*/  @!P0 BRA `(.L_x_218) ;  /* 0x0000000000ac8947 */ /* 0x002fea0003800000 */
[C---:B------:R-:W-:Y:S01]  /*00d0*/  ISETP.GE.U32.AND P0, PT, R8.reuse, 0x7, PT ;  /* 0x000000070800780c */ /* 0x040fe20003f06070 */
[----:B------:R-:W-:Y:S01]  /*00e0*/  VIADD R0, R8, 0xffffffff ;  /* 0xffffffff08007836 */ /* 0x000fe20000000000 */
[----:B------:R-:W-:Y:S01]  /*00f0*/  MOV R6, RZ ;  /* 0x000000ff00067202 */ /* 0x000fe20000000f00 */
[----:B------:R-:W-:-:S10]  /*0100*/  IMAD.MOV.U32 R3, RZ, RZ, RZ ;  /* 0x000000ffff037224 */ /* 0x000fd400078e00ff */
[----:B------:R-:W-:Y:S05]  /*0110*/  @!P0 BRA `(.L_x_219) ;  /* 0x0000000000608947 */ /* 0x000fea0003800000 */
[----:B------:R-:W-:Y:S01]  /*0120*/  MOV R5, RZ ;  /* 0x000000ff00057202 */ /* 0x000fe20000000f00 */
[----:B------:R-:W-:-:S07]  /*0130*/  IMAD.MOV.U32 R6, RZ, RZ, RZ ;  /* 0x000000ffff067224 */ /* 0x000fce00078e00ff */
.L_x_220:
[----:B------:R-:W0:Y:S01]  /*0140*/  LDC.64 R2, c[0x0][0x380] ;  /* 0x0000e000ff027b82 */ /* 0x000e220000000a00 */
[----:B------:R-:W-:-:S04]  /*0150*/  IMAD R7, R12, R8, R5 ;  /* 0x000000080c077224 */ /* 0x000fc800078e0205 */
[----:B0-----:R-:W-:-:S05]  /*0160*/  IMAD.WIDE R2, R7, 0x4, R2 ;  /* 0x0000000407027825 */ /* 0x001fca00078e0202 */
[----:B------:R-:W2:Y:S04]  /*0170*/  LDG.E.CONSTANT R7, desc[UR4][R2.64] ;  /* 0x0000000402077981 */ /* 0x000ea8000c1e9900 */
[----:B------:R-:W3:Y:S04]  /*0180*/  LDG.E.CONSTANT R9, desc[UR4][R2.64+0x4] ;  /* 0x0000040402097981 */ /* 0x000ee8000c1e9900 */
[----:B------:R-:W4:Y:S04]  /*0190*/  LDG.E.CONSTANT R11, desc[UR4][R2.64+0x8] ;  /* 0x00000804020b7981 */ /* 0x000f28000c1e9900 */
[----:B------:R-:W5:Y:S04]  /*01a0*/  LDG.E.CONSTANT R13, desc[UR4][R2.64+0xc] ;  /* 0x00000c04020d7981 */ /* 0x000f68000c1e9900 */
[----:B------:R-:W5:Y:S04]  /*01b0*/  LDG.E.CONSTANT R15, desc[UR4][R2.64+0x10] ;  /* 0x00001004020f7981 */ /* 0x000f68000c1e9900 */
[----:B------:R-:W5:Y:S04]  /*01c0*/  LDG.E.CONSTANT R17, desc[UR4][R2.64+0x14] ;  /* 0x0000140402117981 */ /* 0x000f68000c1e9900 */
[----:B------:R-:W5:Y:S01]  /*01d0*/  LDG.E.CONSTANT R19, desc[UR4][R2.64+0x18] ;  /* 0x0000180402137981 */ /* 0x000f62000c1e9900 */
[----:B------:R-:W-:-:S02]  /*01e0*/  ISETP.NE.AND P0, PT, R5, RZ, PT ;  /* 0x000000ff0500720c */ /* 0x000fc40003f05270 */
[----:B------:R-:W-:Y:S02]  /*01f0*/  IADD3 R5, PT, PT, R5, 0x7, RZ ;  /* 0x0000000705057810 */ /* 0x000fe40007ffe0ff */
[----:B------:R-:W-:Y:S01]  /*0200*/  ISETP.LT.U32.OR P0, PT, R0, 0x6, P0 ;  /* 0x000000060000780c */ /* 0x000fe20000701470 */
[----:B--2---:R-:W-:-:S04]  /*0210*/  FFMA R6, R7, R7, R6 ;  /* 0x0000000707067223 */ /* 0x004fc80000000006 */
[----:B---3--:R-:W-:-:S04]  /*0220*/  FFMA R6, R9, R9, R6 ;  /* 0x0000000909067223 */ /* 0x008fc80000000006 */
[----:B----4-:R-:W-:-:S04]  /*0230*/  FFMA R6, R11, R11, R6 ;  /* 0x0000000b0b067223 */ /* 0x010fc80000000006 */
[----:B-----5:R-:W-:-:S04]  /*0240*/  FFMA R6, R13, R13, R6 ;  /* 0x0000000d0d067223 */ /* 0x020fc80000000006 */
[----:B------:R-:W-:-:S04]  /*0250*/  FFMA R6, R15, R15, R6 ;  /* 0x0000000f0f067223 */ /* 0x000fc80000000006 */
[----:B------:R-:W-:-:S04]  /*0260*/  FFMA R6, R17, R17, R6 ;  /* 0x0000001111067223 */ /* 0x000fc80000000006 */
[----:B------:R-:W-:Y:S01]  /*0270*/  FFMA R6, R19, R19, R6 ;  /* 0x0000001313067223 */ /* 0x000fe20000000006 */
[----:B------:R-:W-:Y:S06]  /*0280*/  @P0 BRA `(.L_x_220) ;  /* 0xfffffffc00ac0947 */ /* 0x000fec000383ffff */
[----:B------:R-:W-:-:S07]  /*0290*/  IMAD.MOV.U32 R3, RZ, RZ, R5 ;  /* 0x000000ffff037224 */ /* 0x000fce00078e0005 */
.L_x_219:
[----:B------:R-:W-:-:S13]  /*02a0*/  ISETP.GT.U32.AND P0, PT, R0, 0x5, PT ;  /* 0x000000050000780c */ /* 0x000fda0003f04070 */
[----:B------:R-:W-:Y:S05]  /*02b0*/  @P0 BRA `(.L_x_221) ;  /* 0x00000000002c0947 */ /* 0x000fea0003800000 */
[----:B------:R-:W0:Y:S01]  /*02c0*/  LDC.64 R4, c[0x0][0x380] ;  /* 0x0000e000ff047b82 */ /* 0x000e220000000a00 */
[----:B------:R-:W-:Y:S01]  /*02d0*/  VIMNMX.U32 R0, PT, PT, R0, 0x6, PT ;  /* 0x0000000600007848 */ /* 0x000fe20003fe0000 */
[----:B------:R-:W-:-:S03]  /*02e0*/  IMAD R7, R12, R8, R3 ;  /* 0x000000080c077224 */ /* 0x000fc600078e0203 */
[----:B------:R-:W-:-:S07]  /*02f0*/  IADD3 R0, PT, PT, -R0, RZ, RZ ;  /* 0x000000ff00007210 */ /* 0x000fce0007ffe1ff */
.L_x_222:
[----:B0-----:R-:W-:-:S06]  /*0300*/  IMAD.WIDE R2, R7, 0x4, R4 ;  /* 0x0000000407027825 */ /* 0x001fcc00078e0204 */
[----:B------:R-:W2:Y:S01]  /*0310*/  LDG.E.CONSTANT R3, desc[UR4][R2.64] ;  /* 0x0000000402037981 */ /* 0x000ea2000c1e9900 */
[----:B------:R-:W-:Y:S01]  /*0320*/  VIADD R0, R0, 0x1 ;  /* 0x0000000100007836 */ /* 0x000fe20000000000 */
[----:B------:R-:W-:-:S04]  /*0330*/  IADD3 R7, PT, PT, R7, 0x1, RZ ;  /* 0x0000000107077810 */ /* 0x000fc80007ffe0ff */
[----:B------:R-:W-:Y:S01]  /*0340*/  ISETP.NE.AND P0, PT, R0, 0x1, PT ;  /* 0x000000010000780c */ /* 0x000fe20003f05270 */
[----:B--2---:R-:W-:-:S12]  /*0350*/  FFMA R6, R3, R3, R6 ;  /* 0x0000000303067223 */ /* 0x004fd80000000006 */
[----:B------:R-:W-:Y:S05]  /*0360*/  @P0 BRA `(.L_x_222) ;  /* 0xfffffffc00e40947 */ /* 0x000fea000383ffff */
.L_x_221:
[----:B------:R-:W-:-:S07]  /*0370*/  FADD R0, R6, 9.9999999392252902908e-09 ;  /* 0x322bcc7706007421 */ /* 0x000fce0000000000 */
.L_x_218:
[----:B------:R-:W-:Y:S01]  /*0380*/  VIADD R2, R0, 0xf3000000 ;  /* 0xf300000000027836 */ /* 0x000fe20000000000 */
[----:B------:R0:W1:Y:S01]  /*0390*/  MUFU.RSQ R5, R0 ;  /* 0x0000000000057308 */ /* 0x0000620000001400 */
[----:B------:R-:W-:Y:S03]  /*03a0*/  BSSY.RECONVERGENT B0, `(.L_x_223) ;  /* 0x000000b000007945 */ /* 0x000fe60003800200 */
[----:B------:R-:W-:-:S13]  /*03b0*/  ISETP.GT.U32.AND P0, PT, R2, 0x727fffff, PT ;  /* 0x727fffff0200780c */ /* 0x000fda0003f04070 */
[----:B01----:R-:W-:Y:S05]  /*03c0*/  @!P0 BRA `(.L_x_224) ;  /* 0x0000000000108947 */ /* 0x003fea0003800000 */
[----:B------:R-:W-:-:S07]  /*03d0*/  MOV R7, 0x3f0 ;  /* 0x000003f000077802 */ /* 0x000fce0000000f00 */
[----:B------:R-:W-:Y:S05]  /*03e0*/  CALL.REL.NOINC `($__internal_1_$__cuda_sm20_sqrt_rn_f32_slowpath) ;  /* 0x0000000c00187944 */ /* 0x000fea0003c00000 */
[----:B------:R-:W-:Y:S01]  /*03f0*/  MOV R3, R0 ;  /* 0x0000000000037202 */ /* 0x000fe20000000f00 */
[----:B------:R-:W-:Y:S06]  /*0400*/  BRA `(.L_x_225) ;  /* 0x0000000000107947 */ /* 0x000fec0003800000 */
.L_x_224:
[C---:B------:R-:W-:Y:S01]  /*0410*/  FMUL.FTZ R3, R5.reuse, R0 ;  /* 0x0000000005037220 */ /* 0x040fe20000410000 */
[----:B------:R-:W-:-:S03]  /*0420*/  FMUL.FTZ R2, R5, 0.5 ;  /* 0x3f00000005027820 */ /* 0x000fc60000410000 */
[----:B------:R-:W-:-:S04]  /*0430*/  FFMA R0, -R3, R3, R0 ;  /* 0x0000000303007223 */ /* 0x000fc80000000100 */
[----:B------:R-:W-:-:S07]  /*0440*/  FFMA R3, R0, R2, R3 ;  /* 0x0000000200037223 */ /* 0x000fce0000000003 */
.L_x_225:
[----:B------:R-:W-:Y:S05]  /*0450*/  BSYNC.RECONVERGENT B0 ;  /* 0x0000000000007941 */ /* 0x000fea0003800200 */
.L_x_223:
[----:B------:R-:W0:Y:S01]  /*0460*/  LDC R6, c[0x3][0x8] ;  /* 0x00c00200ff067b82 */ /* 0x000e220000000800 */
[----:B------:R-:W1:Y:S01]  /*0470*/  LDCU UR6, c[0x3][0x4] ;  /* 0x00c00080ff0677ac */ /* 0x000e620008000800 */
[----:B------:R-:W-:Y:S01]  /*0480*/  FADD R0, R3, 1 ;  /* 0x3f80000003007421 */ /* 0x000fe20000000000 */
[----:B------:R-:W-:Y:S01]  /*0490*/  BSSY.RECONVERGENT B0, `(.L_x_226) ;  /* 0x0000016000007945 */ /* 0x000fe20003800200 */
[----:B------:R-:W2:Y:S02]  /*04a0*/  LDCU UR7, c[0x0][0x398] ;  /* 0x00007300ff0777ac */ /* 0x000ea40008000800 */
[----:B-1----:R-:W-:-:S04]  /*04b0*/  FADD R0, R0, UR6 ;  /* 0x0000000600007e21 */ /* 0x002fc80008000000 */
[----:B--2---:R-:W-:Y:S01]  /*04c0*/  FADD R2, R0, UR7 ;  /* 0x0000000700027e21 */ /* 0x004fe20008000000 */
[----:B0-----:R-:W-:-:S13]  /*04d0*/  FSETP.GT.AND P0, PT, R3, R6, PT ;  /* 0x000000060300720b */ /* 0x001fda0003f04000 */
[----:B------:R-:W-:Y:S05]  /*04e0*/  @!P0 BRA `(.L_x_227) ;  /* 0x0000000000408947 */ /* 0x000fea0003800000 */
[----:B------:R-:W0:Y:S01]  /*04f0*/  MUFU.RCP R0, R6 ;  /* 0x0000000600007308 */ /* 0x000e220000001000 */
[----:B------:R-:W-:Y:S07]  /*0500*/  BSSY.RECONVERGENT B1, `(.L_x_228) ;  /* 0x000000d000017945 */ /* 0x000fee0003800200 */
[----:B------:R-:W1:Y:S01]  /*0510*/  FCHK P0, R3, R6 ;  /* 0x0000000603007302 */ /* 0x000e620000000000 */
[----:B0-----:R-:W-:-:S04]  /*0520*/  FFMA R5, R0, -R6, 1 ;  /* 0x3f80000000057423 */ /* 0x001fc80000000806 */
[----:B------:R-:W-:-:S04]  /*0530*/  FFMA R0, R0, R5, R0 ;  /* 0x0000000500007223 */ /* 0x000fc80000000000 */
[----:B------:R-:W-:-:S04]  /*0540*/  FFMA R4, R0, R3, RZ ;  /* 0x0000000300047223 */ /* 0x000fc800000000ff */
[----:B------:R-:W-:-:S04]  /*0550*/  FFMA R5, R4, -R6, R3 ;  /* 0x8000000604057223 */ /* 0x000fc80000000003 */
[----:B------:R-:W-:Y:S01]  /*0560*/  FFMA R5, R0, R5, R4 ;  /* 0x0000000500057223 */ /* 0x000fe20000000004 */
[----:B-1----:R-:W-:Y:S06]  /*0570*/  @!P0 BRA `(.L_x_229) ;  /* 0x0000000000148947 */ /* 0x002fec0003800000 */
[----:B------:R-:W0:Y:S01]  /*0580*/  LDCU UR6, c[0x3][0x8] ;  /* 0x00c00100ff0677ac */ /* 0x000e220008000800 */
[----:B------:R-:W-:Y:S01]  /*0590*/  MOV R14, 0x5c0 ;  /* 0x000005c0000e7802 */ /* 0x000fe20000000f00 */
[----:B0-----:R-:W-:-:S07]  /*05a0*/  IMAD.U32 R0, RZ, RZ, UR6 ;  /* 0x00000006ff007e24 */ /* 0x001fce000f8e00ff */
[----:B------:R-:W-:Y:S05]  /*05b0*/  CALL.REL.NOINC `($__internal_2_$__cuda_sm3x_div_rn_noftz_f32_slowpath) ;  /* 0x0000000c00007944 */ /* 0x000fea0003c00000 */
[----:B------:R-:W-:-:S07]  /*05c0*/  MOV R5, R3 ;  /* 0x0000000300057202 */ /* 0x000fce0000000f00 */
.L_x_229:
[----:B------:R-:W-:Y:S05]  /*05d0*/  BSYNC.RECONVERGENT B1 ;  /* 0x0000000000017941 */ /* 0x000fea0003800200 */
.L_x_228:
[----:B------:R-:W-:-:S07]  /*05e0*/  FMUL R2, R2, R5 ;  /* 0x0000000502027220 */ /* 0x000fce0000400000 */
.L_x_227:
[----:B------:R-:W-:Y:S05]  /*05f0*/  BSYNC.RECONVERGENT B0 ;  /* 0x0000000000007941 */ /* 0x000fea0003800200 */
.L_x_226:
[----:B------:R-:W0:Y:S02]  /*0600*/  LDC R13, c[0x0][0x394] ;  /* 0x0000e500ff0d7b82 */ /* 0x000e240000000800 */
[----:B0-----:R-:W-:-:S13]  /*0610*/  ISETP.GE.AND P0, PT, R13, 0x1, PT ;  /* 0x000000010d00780c */ /* 0x001fda0003f06270 */
[----:B------:R-:W-:Y:S05]  /*0620*/  @!P0 EXIT ;  /* 0x000000000000894d */ /* 0x000fea0003800000 */
[C---:B------:R-:W-:Y:S01]  /*0630*/  ISETP.GE.U32.AND P0, PT, R13.reuse, 0x7, PT ;  /* 0x000000070d00780c */ /* 0x040fe20003f06070 */
[----:B------:R-:W-:Y:S02]  /*0640*/  HFMA2 R11, -RZ, RZ, 0, 0 ;  /* 0x00000000ff0b7431 */ /* 0x000fe400000001ff */
[----:B------:R-:W-:-:S10]  /*0650*/  VIADD R13, R13, 0xffffffff ;  /* 0xffffffff0d0d7836 */ /* 0x000fd40000000000 */
[----:B------:R-:W-:Y:S05]  /*0660*/  @!P0 BRA `(.L_x_230) ;  /* 0x0000000400fc8947 */ /* 0x000fea0003800000 */
[----:B------:R-:W0:Y:S01]  /*0670*/  LDC.64 R4, c[0x0][0x380] ;  /* 0x0000e000ff047b82 */ /* 0x000e220000000a00 */
[----:B------:R-:W-:Y:S01]  /*0680*/  IMAD.MOV.U32 R15, RZ, RZ, RZ ;  /* 0x000000ffff0f7224 */ /* 0x000fe200078e00ff */
[----:B------:R-:W1:Y:S06]  /*0690*/  LDCU UR6, c[0x0][0x394] ;  /* 0x00007280ff0677ac */ /* 0x000e6c0008000800 */
[----:B------:R-:W2:Y:S02]  /*06a0*/  LDC.64 R6, c[0x0][0x388] ;  /* 0x0000e200ff067b82 */ /* 0x000ea40000000a00 */
.L_x_245:
[----:B-1----:R-:W-:-:S04]  /*06b0*/  IMAD R11, R12, UR6, R15 ;  /* 0x000000060c0b7c24 */ /* 0x002fc8000f8e020f */
[----:B0-----:R-:W-:-:S05]  /*06c0*/  IMAD.WIDE R8, R11, 0x4, R4 ;  /* 0x000000040b087825 */ /* 0x001fca00078e0204 */
[----:B------:R-:W3:Y:S01]  /*06d0*/  LDG.E.CONSTANT R3, desc[UR4][R8.64] ;  /* 0x0000000408037981 */ /* 0x000ee2000c1e9900 */
[----:B------:R-:W0:Y:S01]  /*06e0*/  MUFU.RCP R17, R2 ;  /* 0x0000000200117308 */ /* 0x000e220000001000 */
[----:B------:R-:W-:Y:S01]  /*06f0*/  BSSY.RECONVERGENT B0, `(.L_x_231) ;  /* 0x000000c000007945 */ /* 0x000fe20003800200 */
[----:B0-----:R-:W-:-:S04]  /*0700*/  FFMA R0, R17, -R2, 1 ;  /* 0x3f80000011007423 */ /* 0x001fc80000000802 */
[----:B------:R-:W-:Y:S02]  /*0710*/  FFMA R0, R17, R0, R17 ;  /* 0x0000000011007223 */ /* 0x000fe40000000011 */
[----:B---3--:R-:W0:Y:S02]  /*0720*/  FCHK P0, R3, R2 ;  /* 0x0000000203007302 */ /* 0x008e240000000000 */
[----:B------:R-:W-:-:S04]  /*0730*/  FFMA R17, R3, R0, RZ ;  /* 0x0000000003117223 */ /* 0x000fc800000000ff */
[----:B------:R-:W-:-:S04]  /*0740*/  FFMA R10, R17, -R2, R3 ;  /* 0x80000002110a7223 */ /* 0x000fc80000000003 */
[----:B------:R-:W-:Y:S01]  /*0750*/  FFMA R17, R0, R10, R17 ;  /* 0x0000000a00117223 */ /* 0x000fe20000000011 */
[----:B0-----:R-:W-:Y:S06]  /*0760*/  @!P0 BRA `(.L_x_232) ;  /* 0x0000000000108947 */ /* 0x001fec0003800000 */
[----:B------:R-:W-:Y:S02]  /*0770*/  MOV R0, R2 ;  /* 0x0000000200007202 */ /* 0x000fe40000000f00 */
[----:B------:R-:W-:-:S07]  /*0780*/  MOV R14, 0x7a0 ;  /* 0x000007a0000e7802 */ /* 0x000fce0000000f00 */
[----:B--2---:R-:W-:Y:S05]  /*0790*/  CALL.REL.NOINC `($__internal_2_$__cuda_sm3x_div_rn_noftz_f32_slowpath) ;  /* 0x0000000800887944 */ /* 0x004fea0003c00000 */
[----:B------:R-:W-:-:S07]  /*07a0*/  IMAD.MOV.U32 R17, RZ, RZ, R3 ;  /* 0x000000ffff117224 */ /* 0x000fce00078e0003 */
.L_x_232:
[----:B------:R-:W-:Y:S05]  /*07b0*/  BSYNC.RECONVERGENT B0 ;  /* 0x0000000000007941 */ /* 0x000fea0003800200 */
.L_x_231:
[----:B------:R-:W3:Y:S01]  /*07c0*/  LDG.E.CONSTANT R16, desc[UR4][R8.64+0x4] ;  /* 0x0000040408107981 */ /* 0x000ee2000c1e9900 */
[----:B------:R-:W0:Y:S01]  /*07d0*/  MUFU.RCP R3, R2 ;  /* 0x0000000200037308 */ /* 0x000e220000001000 */
[----:B--2---:R-:W-:Y:S01]  /*07e0*/  IMAD.WIDE R10, R11, 0x4, R6 ;  /* 0x000000040b0a7825 */ /* 0x004fe200078e0206 */
[----:B------:R-:W-:Y:S04]  /*07f0*/  BSSY.RECONVERGENT B0, `(.L_x_233) ;  /* 0x000000d000007945 */ /* 0x000fe80003800200 */
[----:B------:R1:W-:Y:S01]  /*0800*/  STG.E desc[UR4][R10.64], R17 ;  /* 0x000000110a007986 */ /* 0x0003e2000c101904 */
[----:B0-----:R-:W-:-:S04]  /*0810*/  FFMA R0, R3, -R2, 1 ;  /* 0x3f80000003007423 */ /* 0x001fc80000000802 */
[----:B------:R-:W-:Y:S01]  /*0820*/  FFMA R0, R3, R0, R3 ;  /* 0x0000000003007223 */ /* 0x000fe20000000003 */
[----:B---3--:R-:W0:Y:S03]  /*0830*/  FCHK P0, R16, R2 ;  /* 0x0000000210007302 */ /* 0x008e260000000000 */
[----:B------:R-:W-:-:S04]  /*0840*/  FFMA R3, R0, R16, RZ ;  /* 0x0000001000037223 */ /* 0x000fc800000000ff */
[----:B------:R-:W-:-:S04]  /*0850*/  FFMA R14, R3, -R2, R16 ;  /* 0x80000002030e7223 */ /* 0x000fc80000000010 */
[----:B------:R-:W-:Y:S01]  /*0860*/  FFMA R3, R0, R14, R3 ;  /* 0x0000000e00037223 */ /* 0x000fe20000000003 */
[----:B01----:R-:W-:Y:S06]  /*0870*/  @!P0 BRA `(.L_x_234) ;  /* 0x0000000000108947 */ /* 0x003fec0003800000 */
[----:B------:R-:W-:Y:S02]  /*0880*/  MOV R3, R16 ;  /* 0x0000001000037202 */ /* 0x000fe40000000f00 */
[----:B------:R-:W-:Y:S02]  /*0890*/  MOV R0, R2 ;  /* 0x0000000200007202 */ /* 0x000fe40000000f00 */
[----:B------:R-:W-:-:S07]  /*08a0*/  MOV R14, 0x8c0 ;  /* 0x000008c0000e7802 */ /* 0x000fce0000000f00 */
[----:B------:R-:W-:Y:S05]  /*08b0*/  CALL.REL.NOINC `($__internal_2_$__cuda_sm3x_div_rn_noftz_f32_slowpath) ;  /* 0x0000000800407944 */ /* 0x000fea0003c00000 */
.L_x_234:
[----:B------:R-:W-:Y:S05]  /*08c0*/  BSYNC.RECONVERGENT B0 ;  /* 0x0000000000007941 */ /* 0x000fea0003800200 */
.L_x_233:
[----:B------:R-:W2:Y:S01]  /*08d0*/  LDG.E.CONSTANT R16, desc[UR4][R8.64+0x8] ;  /* 0x0000080408107981 */ /* 0x000ea2000c1e9900 */
[----:B------:R-:W0:Y:S01]  /*08e0*/  MUFU.RCP R17, R2 ;  /* 0x0000000200117308 */ /* 0x000e220000001000 */
[----:B------:R-:W-:Y:S02]  /*08f0*/  BSSY.RECONVERGENT B0, `(.L_x_235) ;  /* 0x000000e000007945 */ /* 0x000fe40003800200 */
[----:B------:R1:W-:Y:S01]  /*0900*/  STG.E desc[UR4][R10.64+0x4], R3 ;  /* 0x000004030a007986 */ /* 0x0003e2000c101904 */
[----:B0-----:R-:W-:-:S04]  /*0910*/  FFMA R0, R17, -R2, 1 ;  /* 0x3f80000011007423 */ /* 0x001fc80000000802 */
[----:B------:R-:W-:Y:S01]  /*0920*/  FFMA R0, R17, R0, R17 ;  /* 0x0000000011007223 */ /* 0x000fe20000000011 */
[----:B--2---:R-:W0:Y:S03]  /*0930*/  FCHK P0, R16, R2 ;  /* 0x0000000210007302 */ /* 0x004e260000000000 */
[----:B------:R-:W-:-:S04]  /*0940*/  FFMA R17, R0, R16, RZ ;  /* 0x0000001000117223 */ /* 0x000fc800000000ff */
[----:B------:R-:W-:-:S04]  /*0950*/  FFMA R14, R17, -R2, R16 ;  /* 0x80000002110e7223 */ /* 0x000fc80000000010 */
[----:B------:R-:W-:Y:S01]  /*0960*/  FFMA R17, R0, R14, R17 ;  /* 0x0000000e00117223 */ /* 0x000fe20000000011 */
[----:B01----:R-:W-:Y:S06]  /*0970*/  @!P0 BRA `(.L_x_236) ;  /* 0x0000000000148947 */ /* 0x003fec0003800000 */
[----:B------:R-:W-:Y:S01]  /*0980*/  IMAD.MOV.U32 R3, RZ, RZ, R16 ;  /* 0x000000ffff037224 */ /* 0x000fe200078e0010 */
[----:B------:R-:W-:Y:S02]  /*0990*/  MOV R0, R2 ;  /* 0x0000000200007202 */ /* 0x000fe40000000f00 */
[----:B------:R-:W-:-:S07]  /*09a0*/  MOV R14, 0x9c0 ;  /* 0x000009c0000e7802 */ /* 0x000fce0000000f00 */
[----:B------:R-:W-:Y:S05]  /*09b0*/  CALL.REL.NOINC `($__internal_2_$__cuda_sm3x_div_rn_noftz_f32_slowpath) ;  /* 0x0000000800007944 */ /* 0x000fea0003c00000 */
[----:B------:R-:W-:-:S07]  /*09c0*/  MOV R17, R3 ;  /* 0x0000000300117202 */ /* 0x000fce0000000f00 */
.L_x_236:
[----:B------:R-:W-:Y:S05]  /*09d0*/  BSYNC.RECONVERGENT B0 ;  /* 0x0000000000007941 */ /* 0x000fea0003800200 */
.L_x_235:
        /* <DEDUP_REMOVED lines=15> */
.L_x_238:
[----:B------:R-:W-:Y:S05]  /*0ad0*/  BSYNC.RECONVERGENT B0 ;  /* 0x0000000000007941 */ /* 0x000fea0003800200 */
.L_x_237:
        /* <DEDUP_REMOVED lines=11> */
[----:B------:R-:W-:Y:S01]  /*0b90*/  MOV R3, R16 ;  /* 0x0000001000037202 */ /* 0x000fe20000000f00 */
[----:B------:R-:W-:Y:S01]  /*0ba0*/  IMAD.MOV.U32 R0, RZ, RZ, R2 ;  /* 0x000000ffff007224 */ /* 0x000fe200078e0002 */
[----:B------:R-:W-:-:S07]  /*0bb0*/  MOV R14, 0xbd0 ;  /* 0x00000bd0000e7802 */ /* 0x000fce0000000f00 */
[----:B------:R-:W-:Y:S05]  /*0bc0*/  CALL.REL.NOINC `($__internal_2_$__cuda_sm3x_div_rn_noftz_f32_slowpath) ;  /* 0x00000004007c7944 */ /* 0x000fea0003c00000 */
[----:B------:R-:W-:-:S07]  /*0bd0*/  MOV R17, R3 ;  /* 0x0000000300117202 */ /* 0x000fce0000000f00 */
.L_x_240:
[----:B------:R-:W-:Y:S05]  /*0be0*/  BSYNC.RECONVERGENT B0 ;  /* 0x0000000000007941 */ /* 0x000fea0003800200 */
.L_x_239:
        /* <DEDUP_REMOVED lines=15> */
.L_x_242:
[----:B------:R-:W-:Y:S05]  /*0ce0*/  BSYNC.RECONVERGENT B0 ;  /* 0x0000000000007941 */ /* 0x000fea0003800200 */
.L_x_241:
        /* <DEDUP_REMOVED lines=15> */
[----:B------:R-:W-:-:S07]  /*0de0*/  IMAD.MOV.U32 R17, RZ, RZ, R3 ;  /* 0x000000ffff117224 */ /* 0x000fce00078e0003 */
.L_x_244:
[----:B------:R-:W-:Y:S05]  /*0df0*/  BSYNC.RECONVERGENT B0 ;  /* 0x0000000000007941 */ /* 0x000fea0003800200 */
.L_x_243:
[----:B------:R3:W-:Y:S01]  /*0e00*/  STG.E desc[UR4][R10.64+0x18], R17 ;  /* 0x000018110a007986 */ /* 0x0007e2000c101904 */
[C---:B------:R-:W-:Y:S02]  /*0e10*/  ISETP.NE.AND P0, PT, R15.reuse, RZ, PT ;  /* 0x000000ff0f00720c */ /* 0x040fe40003f05270 */
[----:B------:R-:W-:Y:S02]  /*0e20*/  IADD3 R15, PT, PT, R15, 0x7, RZ ;  /* 0x000000070f0f7810 */ /* 0x000fe40007ffe0ff */
[----:B------:R-:W-:-:S13]  /*0e30*/  ISETP.LT.U32.OR P0, PT, R13, 0x6, P0 ;  /* 0x000000060d00780c */ /* 0x000fda0000701470 */
[----:B---3--:R-:W-:Y:S05]  /*0e40*/  @P0 BRA `(.L_x_245) ;  /* 0xfffffff800180947 */ /* 0x008fea000383ffff */
[----:B------:R-:W-:-:S07]  /*0e50*/  MOV R11, R15 ;  /* 0x0000000f000b7202 */ /* 0x000fce0000000f00 */
.L_x_230:
[----:B------:R-:W-:-:S13]  /*0e60*/  ISETP.GT.U32.AND P0, PT, R13, 0x5, PT ;  /* 0x000000050d00780c */ /* 0x000fda0003f04070 */
[----:B------:R-:W-:Y:S05]  /*0e70*/  @P0 EXIT ;  /* 0x000000000000094d */ /* 0x000fea0003800000 */
[----:B------:R-:W0:Y:S01]  /*0e80*/  LDC.64 R4, c[0x0][0x380] ;  /* 0x0000e000ff047b82 */ /* 0x000e220000000a00 */
[----:B------:R-:W1:Y:S01]  /*0e90*/  LDCU UR6, c[0x0][0x394] ;  /* 0x00007280ff0677ac */ /* 0x000e620008000800 */
[----:B------:R-:W-:-:S05]  /*0ea0*/  VIMNMX.U32 R10, PT, PT, R13, 0x6, PT ;  /* 0x000000060d0a7848 */ /* 0x000fca0003fe0000 */
[----:B------:R-:W-:Y:S01]  /*0eb0*/  IMAD.MOV R10, RZ, RZ, -R10 ;  /* 0x000000ffff0a7224 */ /* 0x000fe200078e0a0a */
[----:B------:R-:W2:Y:S01]  /*0ec0*/  LDC.64 R6, c[0x0][0x388] ;  /* 0x0000e200ff067b82 */ /* 0x000ea20000000a00 */
[----:B-1----:R-:W-:-:S07]  /*0ed0*/  IMAD R11, R12, UR6, R11 ;  /* 0x000000060c0b7c24 */ /* 0x002fce000f8e020b */
.L_x_248:
[----:B0-----:R-:W-:-:S06]  /*0ee0*/  IMAD.WIDE R12, R11, 0x4, R4 ;  /* 0x000000040b0c7825 */ /* 0x001fcc00078e0204 */
[----:B------:R-:W3:Y:S01]  /*0ef0*/  LDG.E.CONSTANT R12, desc[UR4][R12.64] ;  /* 0x000000040c0c7981 */ /* 0x000ee2000c1e9900 */
[----:B-1----:R-:W0:Y:S01]  /*0f00*/  MUFU.RCP R3, R2 ;  /* 0x0000000200037308 */ /* 0x002e220000001000 */
[----:B------:R-:W-:Y:S01]  /*0f10*/  IADD3 R10, PT, PT, R10, 0x1, RZ ;  /* 0x000000010a0a7810 */ /* 0x000fe20007ffe0ff */
[----:B------:R-:W-:Y:S03]  /*0f20*/  BSSY.RECONVERGENT B0, `(.L_x_246) ;  /* 0x000000e000007945 */ /* 0x000fe60003800200 */
[----:B------:R-:W-:Y:S01]  /*0f30*/  ISETP.NE.AND P2, PT, R10, 0x1, PT ;  /* 0x000000010a00780c */ /* 0x000fe20003f45270 */
[----:B0-----:R-:W-:-:S04]  /*0f40*/  FFMA R0, R3, -R2, 1 ;  /* 0x3f80000003007423 */ /* 0x001fc80000000802 */
[----:B------:R-:W-:Y:S01]  /*0f50*/  FFMA R0, R3, R0, R3 ;  /* 0x0000000003007223 */ /* 0x000fe20000000003 */
[----:B---3--:R-:W0:Y:S03]  /*0f60*/  FCHK P0, R12, R2 ;  /* 0x000000020c007302 */ /* 0x008e260000000000 */
[----:B------:R-:W-:-:S04]  /*0f70*/  FFMA R3, R0, R12, RZ ;  /* 0x0000000c00037223 */ /* 0x000fc800000000ff */
[----:B------:R-:W-:-:S04]  /*0f80*/  FFMA R8, R3, -R2, R12 ;  /* 0x8000000203087223 */ /* 0x000fc8000000000c */
[----:B------:R-:W-:Y:S01]  /*0f90*/  FFMA R3, R0, R8, R3 ;  /* 0x0000000800037223 */ /* 0x000fe20000000003 */
[----:B--2---:R-:W-:Y:S01]  /*0fa0*/  IMAD.WIDE R8, R11, 0x4, R6 ;  /* 0x000000040b087825 */ /* 0x004fe200078e0206 */
[----:B0-----:R-:W-:Y:S06]  /*0fb0*/  @!P0 BRA `(.L_x_247) ;  /* 0x0000000000108947 */ /* 0x001fec0003800000 */
[----:B------:R-:W-:Y:S01]  /*0fc0*/  MOV R3, R12 ;  /* 0x0000000c00037202 */ /* 0x000fe20000000f00 */
[----:B------:R-:W-:Y:S01]  /*0fd0*/  IMAD.MOV.U32 R0, RZ, RZ, R2 ;  /* 0x000000ffff007224 */ /* 0x000fe200078e0002 */
[----:B------:R-:W-:-:S07]  /*0fe0*/  MOV R14, 0x1000 ;  /* 0x00001000000e7802 */ /* 0x000fce0000000f00 */
[----:B------:R-:W-:Y:S05]  /*0ff0*/  CALL.REL.NOINC `($__internal_2_$__cuda_sm3x_div_rn_noftz_f32_slowpath) ;  /* 0x0000000000707944 */ /* 0x000fea0003c00000 */
.L_x_247:
[----:B------:R-:W-:Y:S05]  /*1000*/  BSYNC.RECONVERGENT B0 ;  /* 0x0000000000007941 */ /* 0x000fea0003800200 */
.L_x_246:
[----:B------:R1:W-:Y:S01]  /*1010*/  STG.E desc[UR4][R8.64], R3 ;  /* 0x0000000308007986 */ /* 0x0003e2000c101904 */
[----:B------:R-:W-:Y:S01]  /*1020*/  IADD3 R11, PT, PT, R11, 0x1, RZ ;  /* 0x000000010b0b7810 */ /* 0x000fe20007ffe0ff */
[----:B------:R-:W-:Y:S06]  /*1030*/  @P2 BRA `(.L_x_248) ;  /* 0xfffffffc00a82947 */ /* 0x000fec000383ffff */
[----:B------:R-:W-:Y:S05]  /*1040*/  EXIT ;  /* 0x000000000000794d */ /* 0x000fea0003800000 */
        .weak           $__internal_1_$__cuda_sm20_sqrt_rn_f32_slowpath
        .type           $__internal_1_$__cuda_sm20_sqrt_rn_f32_slowpath,@function
        .size           $__internal_1_$__cuda_sm20_sqrt_rn_f32_slowpath,($__internal_2_$__cuda_sm3x_div_rn_noftz_f32_slowpath - $__internal_1_$__cuda_sm20_sqrt_rn_f32_slowpath)
$__internal_1_$__cuda_sm20_sqrt_rn_f32_slowpath:
[----:B------:R-:W-:-:S13]  /*1050*/  LOP3.LUT P0, RZ, R0, 0x7fffffff, RZ, 0xc0, !PT ;  /* 0x7fffffff00ff7812 */ /* 0x000fda000780c0ff */
[----:B------:R-:W-:Y:S01]  /*1060*/  @!P0 MOV R2, R0 ;  /* 0x0000000000028202 */ /* 0x000fe20000000f00 */
[----:B------:R-:W-:Y:S06]  /*1070*/  @!P0 BRA `(.L_x_249) ;  /* 0x0000000000408947 */ /* 0x000fec0003800000 */
[----:B------:R-:W-:-:S13]  /*1080*/  FSETP.GEU.FTZ.AND P0, PT, R0, RZ, PT ;  /* 0x000000ff0000720b */ /* 0x000fda0003f1e000 */
[----:B------:R-:W-:Y:S01]  /*1090*/  @!P0 IMAD.MOV.U32 R2, RZ, RZ, 0x7fffffff ;  /* 0x7fffffffff028424 */ /* 0x000fe200078e00ff */
[----:B------:R-:W-:Y:S06]  /*10a0*/  @!P0 BRA `(.L_x_249) ;  /* 0x0000000000348947 */ /* 0x000fec0003800000 */
[----:B------:R-:W-:-:S13]  /*10b0*/  FSETP.GTU.FTZ.AND P0, PT, |R0|, +INF , PT ;  /* 0x7f8000000000780b */ /* 0x000fda0003f1c200 */
[----:B------:R-:W-:Y:S01]  /*10c0*/  @P0 FADD.FTZ R2, R0, 1 ;  /* 0x3f80000000020421 */ /* 0x000fe20000010000 */
[----:B------:R-:W-:Y:S06]  /*10d0*/  @P0 BRA `(.L_x_249) ;  /* 0x0000000000280947 */ /* 0x000fec0003800000 */
[----:B------:R-:W-:-:S13]  /*10e0*/  FSETP.NEU.FTZ.AND P0, PT, |R0|, +INF , PT ;  /* 0x7f8000000000780b */ /* 0x000fda0003f1d200 */
[----:B------:R-:W-:-:S04]  /*10f0*/  @P0 FFMA R3, R0, 1.84467440737095516160e+19, RZ ;  /* 0x5f80000000030823 */ /* 0x000fc800000000ff */
[----:B------:R-:W0:Y:S02]  /*1100*/  @P0 MUFU.RSQ R2, R3 ;  /* 0x0000000300020308 */ /* 0x000e240000001400 */
[----:B0-----:R-:W-:Y:S01]  /*1110*/  @P0 FMUL.FTZ R4, R3, R2 ;  /* 0x0000000203040220 */ /* 0x001fe20000410000 */
[----:B------:R-:W-:Y:S01]  /*1120*/  @P0 FMUL.FTZ R6, R2, 0.5 ;  /* 0x3f00000002060820 */ /* 0x000fe20000410000 */
[----:B------:R-:W-:Y:S02]  /*1130*/  @!P0 MOV R2, R0 ;  /* 0x0000000000028202 */ /* 0x000fe40000000f00 */
[----:B------:R-:W-:-:S04]  /*1140*/  @P0 FADD.FTZ R5, -R4, -RZ ;  /* 0x800000ff04050221 */ /* 0x000fc80000010100 */
[----:B------:R-:W-:-:S04]  /*1150*/  @P0 FFMA R5, R4, R5, R3 ;  /* 0x0000000504050223 */ /* 0x000fc80000000003 */
[----:B------:R-:W-:-:S04]  /*1160*/  @P0 FFMA R5, R5, R6, R4 ;  /* 0x0000000605050223 */ /* 0x000fc80000000004 */
[----:B------:R-:W-:-:S07]  /*1170*/  @P0 FMUL.FTZ R2, R5, 2.3283064365386962891e-10 ;  /* 0x2f80000005020820 */ /* 0x000fce0000410000 */
.L_x_249:
[----:B------:R-:W-:Y:S01]  /*1180*/  HFMA2 R3, -RZ, RZ, 0, 0 ;  /* 0x00000000ff037431 */ /* 0x000fe200000001ff */
[----:B------:R-:W-:Y:S01]  /*1190*/  MOV R0, R2 ;  /* 0x0000000200007202 */ /* 0x000fe20000000f00 */
[----:B------:R-:W-:-:S04]  /*11a0*/  IMAD.MOV.U32 R2, RZ, RZ, R7 ;  /* 0x000000ffff027224 */ /* 0x000fc800078e0007 */
[----:B------:R-:W-:Y:S05]  /*11b0*/  RET.REL.NODEC R2 `(project_to_7d_manifold) ;  /* 0xffffffec02907950 */ /* 0x000fea0003c3ffff */
        .weak           $__internal_2_$__cuda_sm3x_div_rn_noftz_f32_slowpath
        .type           $__internal_2_$__cuda_sm3x_div_rn_noftz_f32_slowpath,@function
        .size           $__internal_2_$__cuda_sm3x_div_rn_noftz_f32_slowpath,(.L_x_264 - $__internal_2_$__cuda_sm3x_div_rn_noftz_f32_slowpath)
$__internal_2_$__cuda_sm3x_div_rn_noftz_f32_slowpath:
[----:B------:R-:W-:Y:S01]  /*11c0*/  SHF.R.U32.HI R16, RZ, 0x17, R0 ;  /* 0x00000017ff107819 */ /* 0x000fe20000011600 */
[----:B------:R-:W-:Y:S01]  /*11d0*/  BSSY.RECONVERGENT B2, `(.L_x_250) ;  /* 0x0000063000027945 */ /* 0x000fe20003800200 */
[----:B------:R-:W-:Y:S02]  /*11e0*/  SHF.R.U32.HI R19, RZ, 0x17, R3 ;  /* 0x00000017ff137819 */ /* 0x000fe40000011603 */
[----:B------:R-:W-:Y:S02]  /*11f0*/  LOP3.LUT R16, R16, 0xff, RZ, 0xc0, !PT ;  /* 0x000000ff10107812 */ /* 0x000fe400078ec0ff */
[----:B------:R-:W-:Y:S02]  /*1200*/  LOP3.LUT R19, R19, 0xff, RZ, 0xc0, !PT ;  /* 0x000000ff13137812 */ /* 0x000fe400078ec0ff */
[----:B------:R-:W-:Y:S02]  /*1210*/  IADD3 R20, PT, PT, R16, -0x1, RZ ;  /* 0xffffffff10147810 */ /* 0x000fe40007ffe0ff */
[----:B------:R-:W-:Y:S01]  /*1220*/  MOV R18, R3 ;  /* 0x0000000300127202 */ /* 0x000fe20000000f00 */
[----:B------:R-:W-:Y:S01]  /*1230*/  VIADD R21, R19, 0xffffffff ;  /* 0xffffffff13157836 */ /* 0x000fe20000000000 */
[----:B------:R-:W-:-:S04]  /*1240*/  ISETP.GT.U32.AND P0, PT, R20, 0xfd, PT ;  /* 0x000000fd1400780c */ /* 0x000fc80003f04070 */
[----:B------:R-:W-:-:S13]  /*1250*/  ISETP.GT.U32.OR P0, PT, R21, 0xfd, P0 ;  /* 0x000000fd1500780c */ /* 0x000fda0000704470 */
[----:B------:R-:W-:Y:S01]  /*1260*/  @!P0 MOV R17, RZ ;  /* 0x000000ff00118202 */ /* 0x000fe20000000f00 */
        /* <DEDUP_REMOVED lines=19> */
[----:B------:R-:W-:Y:S01]  /*13a0*/  @P0 IMAD.MOV.U32 R17, RZ, RZ, RZ ;  /* 0x000000ffff110224 */ /* 0x000fe200078e00ff */
[----:B------:R-:W-:Y:S01]  /*13b0*/  @!P0 MOV R17, 0xffffffc0 ;  /* 0xffffffc000118802 */ /* 0x000fe20000000f00 */
[----:B------:R-:W-:Y:S01]  /*13c0*/  @!P0 FFMA R18, R3, 1.84467440737095516160e+19, RZ ;  /* 0x5f80000003128823 */ /* 0x000fe200000000ff */
[----:B------:R-:W-:Y:S02]  /*13d0*/  @!P1 FFMA R0, R0, 1.84467440737095516160e+19, RZ ;  /* 0x5f80000000009823 */ /* 0x000fe400000000ff */
[----:B------:R-:W-:-:S07]  /*13e0*/  @!P1 IADD3 R17, PT, PT, R17, 0x40, RZ ;  /* 0x0000004011119810 */ /* 0x000fce0007ffe0ff */
.L_x_251:
[----:B------:R-:W-:Y:S01]  /*13f0*/  LEA R3, R16, 0xc0800000, 0x17 ;  /* 0xc080000010037811 */ /* 0x000fe200078eb8ff */
[----:B------:R-:W-:Y:S01]  /*1400*/  BSSY.RECONVERGENT B3, `(.L_x_256) ;  /* 0x0000036000037945 */ /* 0x000fe20003800200 */
[----:B------:R-:W-:-:S03]  /*1410*/  IADD3 R19, PT, PT, R19, -0x7f, RZ ;  /* 0xffffff8113137810 */ /* 0x000fc60007ffe0ff */
[----:B------:R-:W-:Y:S02]  /*1420*/  IMAD.IADD R22, R0, 0x1, -R3 ;  /* 0x0000000100167824 */ /* 0x000fe400078e0a03 */
[----:B------:R-:W-:Y:S02]  /*1430*/  IMAD R0, R19, -0x800000, R18 ;  /* 0xff80000013007824 */ /* 0x000fe400078e0212 */
[----:B------:R-:W0:Y:S01]  /*1440*/  MUFU.RCP R20, R22 ;  /* 0x0000001600147308 */ /* 0x000e220000001000 */
[----:B------:R-:W-:-:S04]  /*1450*/  FADD.FTZ R3, -R22, -RZ ;  /* 0x800000ff16037221 */ /* 0x000fc80000010100 */
[----:B0-----:R-:W-:-:S04]  /*1460*/  FFMA R21, R20, R3, 1 ;  /* 0x3f80000014157423 */ /* 0x001fc80000000003 */
[----:B------:R-:W-:-:S04]  /*1470*/  FFMA R21, R20, R21, R20 ;  /* 0x0000001514157223 */ /* 0x000fc80000000014 */
[----:B------:R-:W-:-:S04]  /*1480*/  FFMA R18, R0, R21, RZ ;  /* 0x0000001500127223 */ /* 0x000fc800000000ff */
[----:B------:R-:W-:-:S04]  /*1490*/  FFMA R20, R3, R18, R0 ;  /* 0x0000001203147223 */ /* 0x000fc80000000000 */
[----:B------:R-:W-:Y:S01]  /*14a0*/  FFMA R20, R21, R20, R18 ;  /* 0x0000001415147223 */ /* 0x000fe20000000012 */
[----:B------:R-:W-:-:S03]  /*14b0*/  IADD3 R18, PT, PT, R19, 0x7f, -R16 ;  /* 0x0000007f13127810 */ /* 0x000fc60007ffe810 */
[----:B------:R-:W-:Y:S01]  /*14c0*/  FFMA R3, R3, R20, R0 ;  /* 0x0000001403037223 */ /* 0x000fe20000000000 */
[----:B------:R-:W-:-:S03]  /*14d0*/  IADD3 R17, PT, PT, R18, R17, RZ ;  /* 0x0000001112117210 */ /* 0x000fc60007ffe0ff */
[----:B------:R-:W-:-:S05]  /*14e0*/  FFMA R0, R21, R3, R20 ;  /* 0x0000000315007223 */ /* 0x000fca0000000014 */
[----:B------:R-:W-:-:S04]  /*14f0*/  SHF.R.U32.HI R16, RZ, 0x17, R0 ;  /* 0x00000017ff107819 */ /* 0x000fc80000011600 */
[----:B------:R-:W-:-:S05]  /*1500*/  LOP3.LUT R16, R16, 0xff, RZ, 0xc0, !PT ;  /* 0x000000ff10107812 */ /* 0x000fca00078ec0ff */
[----:B------:R-:W-:-:S05]  /*1510*/  IMAD.IADD R16, R16, 0x1, R17 ;  /* 0x0000000110107824 */ /* 0x000fca00078e0211 */
[----:B------:R-:W-:-:S04]  /*1520*/  IADD3 R18, PT, PT, R16, -0x1, RZ ;  /* 0xffffffff10127810 */ /* 0x000fc80007ffe0ff */
        /* <DEDUP_REMOVED lines=12> */
[C---:B------:R-:W-:Y:S02]  /*15f0*/  IADD3 R20, PT, PT, R16.reuse, 0x20, RZ ;  /* 0x0000002010147810 */ /* 0x040fe40007ffe0ff */
[----:B------:R-:W-:Y:S02]  /*1600*/  LOP3.LUT R17, R17, 0x7fffff, RZ, 0xc0, !PT ;  /* 0x007fffff11117812 */ /* 0x000fe400078ec0ff */
[C---:B------:R-:W-:Y:S02]  /*1610*/  ISETP.NE.AND P3, PT, R16.reuse, RZ, PT ;  /* 0x000000ff1000720c */ /* 0x040fe40003f65270 */
[----:B------:R-:W-:Y:S02]  /*1620*/  LOP3.LUT R17, R17, 0x800000, RZ, 0xfc, !PT ;  /* 0x0080000011117812 */ /* 0x000fe400078efcff */
[----:B------:R-:W-:Y:S01]  /*1630*/  ISETP.NE.AND P1, PT, R16, RZ, PT ;  /* 0x000000ff1000720c */ /* 0x000fe20003f25270 */
[----:B------:R-:W-:Y:S01]  /*1640*/  IMAD.MOV R16, RZ, RZ, -R16 ;  /* 0x000000ffff107224 */ /* 0x000fe200078e0a10 */
[----:B------:R-:W-:-:S02]  /*1650*/  SHF.L.U32 R20, R17, R20, RZ ;  /* 0x0000001411147219 */ /* 0x000fc400000006ff */
[----:B------:R-:W-:Y:S02]  /*1660*/  FSETP.NEU.FTZ.AND P0, PT, R18, R3, PT ;  /* 0x000000031200720b */ /* 0x000fe40003f1d000 */
[----:B------:R-:W-:Y:S02]  /*1670*/  SEL R16, R16, RZ, P3 ;  /* 0x000000ff10107207 */ /* 0x000fe40001800000 */
[----:B------:R-:W-:Y:S02]  /*1680*/  ISETP.NE.AND P1, PT, R20, RZ, P1 ;  /* 0x000000ff1400720c */ /* 0x000fe40000f25270 */
[----:B------:R-:W-:Y:S02]  /*1690*/  SHF.R.U32.HI R16, RZ, R16, R17 ;  /* 0x00000010ff107219 */ /* 0x000fe40000011611 */
[----:B------:R-:W-:Y:S02]  /*16a0*/  PLOP3.LUT P0, PT, P0, P1, PT, 0xf8, 0x8f ;  /* 0x00000000008f781c */ /* 0x000fe40000703f70 */
[----:B------:R-:W-:-:S02]  /*16b0*/  SHF.R.U32.HI R18, RZ, 0x1, R16 ;  /* 0x00000001ff127819 */ /* 0x000fc40000011610 */
[----:B------:R-:W-:-:S04]  /*16c0*/  SEL R3, RZ, 0x1, !P0 ;  /* 0x00000001ff037807 */ /* 0x000fc80004000000 */
[----:B------:R-:W-:-:S04]  /*16d0*/  LOP3.LUT R3, R3, 0x1, R18, 0xf8, !PT ;  /* 0x0000000103037812 */ /* 0x000fc800078ef812 */
[----:B------:R-:W-:-:S04]  /*16e0*/  LOP3.LUT R3, R3, R16, RZ, 0xc0, !PT ;  /* 0x0000001003037212 */ /* 0x000fc800078ec0ff */
[----:B------:R-:W-:-:S04]  /*16f0*/  IADD3 R3, PT, PT, R18, R3, RZ ;  /* 0x0000000312037210 */ /* 0x000fc80007ffe0ff */
[----:B------:R-:W-:Y:S01]  /*1700*/  LOP3.LUT R0, R3, R0, RZ, 0xfc, !PT ;  /* 0x0000000003007212 */ /* 0x000fe200078efcff */
[----:B------:R-:W-:Y:S06]  /*1710*/  BRA `(.L_x_259) ;  /* 0x0000000000107947 */ /* 0x000fec0003800000 */
.L_x_258:
[----:B------:R-:W-:-:S04]  /*1720*/  LOP3.LUT R0, R0, 0x80000000, RZ, 0xc0, !PT ;  /* 0x8000000000007812 */ /* 0x000fc800078ec0ff */
[----:B------:R-:W-:Y:S01]  /*1730*/  LOP3.LUT R0, R0, 0x7f800000, RZ, 0xfc, !PT ;  /* 0x7f80000000007812 */ /* 0x000fe200078efcff */
[----:B------:R-:W-:Y:S06]  /*1740*/  BRA `(.L_x_259) ;  /* 0x0000000000047947 */ /* 0x000fec0003800000 */
.L_x_257:
[----:B------:R-:W-:-:S07]  /*1750*/  LEA R0, R17, R0, 0x17 ;  /* 0x0000000011007211 */ /* 0x000fce00078eb8ff */
.L_x_259:
[----:B------:R-:W-:Y:S05]  /*1760*/  BSYNC.RECONVERGENT B3 ;  /* 0x0000000000037941 */ /* 0x000fea0003800200 */
.L_x_256:
[----:B------:R-:W-:Y:S05]  /*1770*/  BRA `(.L_x_260) ;  /* 0x0000000000207947 */ /* 0x000fea0003800000 */
.L_x_255:
[----:B------:R-:W-:-:S04]  /*1780*/  LOP3.LUT R0, R0, 0x80000000, R18, 0x48, !PT ;  /* 0x8000000000007812 */ /* 0x000fc800078e4812 */
[----:B------:R-:W-:Y:S01]  /*1790*/  LOP3.LUT R0, R0, 0x7f800000, RZ, 0xfc, !PT ;  /* 0x7f80000000007812 */ /* 0x000fe200078efcff */
[----:B------:R-:W-:Y:S06]  /*17a0*/  BRA `(.L_x_260) ;  /* 0x0000000000147947 */ /* 0x000fec0003800000 */
.L_x_254:
[----:B------:R-:W-:Y:S01]  /*17b0*/  LOP3.LUT R0, R0, 0x80000000, R18, 0x48, !PT ;  /* 0x8000000000007812 */ /* 0x000fe200078e4812 */
[----:B------:R-:W-:Y:S06]  /*17c0*/  BRA `(.L_x_260) ;  /* 0x00000000000c7947 */ /* 0x000fec0003800000 */
.L_x_253:
[----:B------:R-:W0:Y:S01]  /*17d0*/  MUFU.RSQ R0, -QNAN ;  /* 0xffc0000000007908 */ /* 0x000e220000001400 */
[----:B------:R-:W-:Y:S05]  /*17e0*/  BRA `(.L_x_260) ;  /* 0x0000000000047947 */ /* 0x000fea0003800000 */
.L_x_252:
[----:B------:R-:W-:-:S07]  /*17f0*/  FADD.FTZ R0, R3, R0 ;  /* 0x0000000003007221 */ /* 0x000fce0000010000 */
.L_x_260:
[----:B------:R-:W-:Y:S05]  /*1800*/  BSYNC.RECONVERGENT B2 ;  /* 0x0000000000027941 */ /* 0x000fea0003800200 */
.L_x_250:
[----:B------:R-:W-:Y:S01]  /*1810*/  HFMA2 R17, -RZ, RZ, 0, 0 ;  /* 0x00000000ff117431 */ /* 0x000fe200000001ff */
[----:B------:R-:W-:Y:S01]  /*1820*/  MOV R16, R14 ;  /* 0x0000000e00107202 */ /* 0x000fe20000000f00 */
[----:B0-----:R-:W-:-:S03]  /*1830*/  IMAD.MOV.U32 R3, RZ, RZ, R0 ;  /* 0x000000ffff037224 */ /* 0x001fc600078e0000 */
[----:B------:R-:W-:Y:S05]  /*1840*/  RET.REL.NODEC R16 `(project_to_7d_manifold) ;  /* 0xffffffe410ec7950 */ /* 0x000fea0003c3ffff */
.L_x_261:
        /* <DEDUP_REMOVED lines=11> */
.L_x_264:


//--------------------- .nv.global.init           --------------------------
	.section	.nv.global.init,"aw",@progbits
	.align	4
.nv.global.init:
	.type		__cudart_i2opi_f,@object
	.size		__cudart_i2opi_f,(.L_3 - __cudart_i2opi_f)
__cudart_i2opi_f:
        /*0000*/ 	.byte	0x41, 0x90, 0x43, 0x3c, 0x99, 0x95, 0x62, 0xdb, 0xc0, 0xdd, 0x34, 0xf5, 0xd1, 0x57, 0x27, 0xfc
        /*0010*/ 	.byte	0x29, 0x15, 0x44, 0x4e, 0x6e, 0x83, 0xf9, 0xa2
.L_3:


//--------------------- .nv.shared.reserved.0     --------------------------
	.section	.nv.shared.reserved.0,"aw",@nobits
	.weak		__nv_reservedSMEM_offset_0_alias
	.size		__nv_reservedSMEM_offset_0_alias, 0, 64
	.other		__nv_reservedSMEM_offset_0_alias,@"STO_CUDA_RESERVED_SHARED STV_DEFAULT"
__nv_reservedSMEM_offset_0_alias:
	.zero		0
	.zero		64


//--------------------- .nv.constant0.holographic_fold_7d --------------------------
	.section	.nv.constant0.holographic_fold_7d,"a",@progbits
	.sectionflags	@""
	.align	4
.nv.constant0.holographic_fold_7d:
	.zero		928


//--------------------- .nv.constant0.project_to_7d_manifold --------------------------
	.section	.nv.constant0.project_to_7d_manifold,"a",@progbits
	.sectionflags	@""
	.align	4
.nv.constant0.project_to_7d_manifold:
	.zero		924


//--------------------- SYMBOLS --------------------------

	.type		.nv.reservedSmem.offset0,@object
	.size		.nv.reservedSmem.offset0,0x4
